// auto-generated by cutlass_sweep.conv — config: {"arch": "sm_90", "cluster_m": 2, "cluster_n": 1, "conv_kind": "fprop", "dtype": "fp16", "ndim": 2, "tile_k": 32, "tile_m": 64, "tile_n": 128}
#include "cutlass/cutlass.h"
#include "cute/tensor.hpp"
#include "cutlass/kernel_hardware_info.hpp"
#include "cutlass/conv/convolution.h"
#include "cutlass/conv/dispatch_policy.hpp"
#include "cutlass/conv/collective/collective_builder.hpp"
#include "cutlass/conv/kernel/conv_universal.hpp"
#include "cutlass/conv/device/conv_universal_adapter.hpp"
#include "cutlass/epilogue/collective/collective_builder.hpp"

using namespace cute;
using Elem = cutlass::half_t;
using Acc  = float;
using LayoutAB = cutlass::layout::TensorNHWC;
using LayoutC  = cutlass::layout::TensorNHWC;
constexpr auto ConvOp = cutlass::conv::Operator::kFprop;
using TileShape    = Shape<_64, _128, Shape<_32>>;
using ClusterShape = Shape<_2, _1, _1>;

using CollectiveEpilogue = typename cutlass::epilogue::collective::CollectiveBuilder<
    cutlass::arch::Sm90, cutlass::arch::OpClassTensorOp,
    TileShape, ClusterShape,
    cutlass::epilogue::collective::EpilogueTileAuto,
    Acc, Acc,
    Elem, LayoutC, 128 / cutlass::sizeof_bits<Elem>::value,
    Elem, LayoutC, 128 / cutlass::sizeof_bits<Elem>::value,
    cutlass::epilogue::collective::EpilogueScheduleAuto
  >::CollectiveOp;

using CollectiveMainloop = typename cutlass::conv::collective::CollectiveBuilder<
    cutlass::arch::Sm90, cutlass::arch::OpClassTensorOp, ConvOp,
    Elem, LayoutAB, 128 / cutlass::sizeof_bits<Elem>::value,
    Elem, LayoutAB, 128 / cutlass::sizeof_bits<Elem>::value,
    Acc,
    TileShape, ClusterShape,
    cutlass::conv::collective::StageCountAutoCarveout<
        static_cast<int>(sizeof(typename CollectiveEpilogue::SharedStorage))>,
    cutlass::conv::collective::KernelScheduleAuto
  >::CollectiveOp;

using ProblemShape = cutlass::conv::ConvProblemShape<
    ConvOp, CollectiveMainloop::DispatchPolicy::NumSpatialDimensions>;
using ConvKernel = cutlass::conv::kernel::ConvUniversal<
    ProblemShape, CollectiveMainloop, CollectiveEpilogue>;
using Conv = cutlass::conv::device::ConvUniversalAdapter<ConvKernel>;

auto* _anchor = &cutlass::device_kernel<ConvKernel>;


// ===== COMPILED SASS (sm_90a) =====

	.target	sm_90a

	.elftype	@"ET_EXEC"


//--------------------- .note.nv.tkinfo           --------------------------
	.section	.note.nv.tkinfo,"",@"SHT_NOTE"
	.sectionflags	@"SHF_NOTE_NV_TKINFO"
	.tkinfo
        /*0018*/ 	.word	0x00000002
        /*0030*/ 	.string	""
        /*0030*/ 	.string	"ptxas"
        /*0030*/ 	.string	"Cuda compilation tools, release 13.0, V13.0.88"
        /*0030*/ 	.string	"Build cuda_13.0.r13.0/compiler.36424714_0"
        /*0030*/ 	.string	"-arch sm_90a -m 64 "



//--------------------- .note.nv.cuinfo           --------------------------
	.section	.note.nv.cuinfo,"",@"SHT_NOTE"
	.sectionflags	@"SHF_NOTE_NV_CUINFO"
        /*0018*/ 	.short	0x0002
        /*001a*/ 	.short	0x005a
        /*001c*/ 	.short	0x0082
	.zero		2


//--------------------- .nv.info                  --------------------------
	.section	.nv.info,"",@"SHT_CUDA_INFO"
	.align	4


	//----- nvinfo : EIATTR_REGCOUNT
	.align		4
        /*0000*/ 	.byte	0x04, 0x2f
        /*0002*/ 	.short	(.L_12 - .L_11)
	.align		4
.L_11:
        /*0004*/ 	.word	index@(_ZN7cutlass13device_kernelINS_4conv6kernel13ConvUniversalINS1_16ConvProblemShapeILNS1_8OperatorE0ELi2EEENS1_10collective14CollectiveConvINS1_46MainloopSm90TmaGmmaWarpSpecializedImplicitGemmILS5_0ELi18ELi2EN4cute5tupleIJNSA_1CILi2EEENSC_ILi1EEESE_EEENS1_36KernelImplicitTmaWarpSpecializedSm90ELi1EEENSB_IJNSC_ILi64EEENSC_ILi128EEENSB_IJNSC_ILi32EEEEEEEEENS_6half_tESN_NSA_8TiledMMAINSA_8MMA_AtomIJNSA_4SM904GMMA26MMA_64x128x16_F32F16F16_SSILNSR_5MajorE0ELST_0ELNSR_7ScaleInE1ELSU_1EEEEEENSA_6LayoutINSB_IJSE_SE_SE_EEENSB_IJNSC_ILi0EEESZ_SZ_EEEEENSB_IJNSA_10UnderscoreES12_S12_EEEEENS7_6detail26Sm90ImplicitGemmTileTraitsINSA_20SM90_TMA_LOAD_IM2COLENSA_14ComposedLayoutINSA_7SwizzleILi2ELi4ELi3EEENSA_18smem_ptr_flag_bitsILi16EEENSX_INSB_IJNSB_IJNSC_ILi8EEES1D_EEENSB_IJSK_SE_EEENSB_IJSE_NSC_ILi18EEEEEEEEENSB_IJNSB_IJSK_NSC_ILi256EEEEEENSB_IJSE_SZ_EEENSB_IJSZ_NSC_ILi2048EEEEEEEEEEEEEvEENS16_INSA_23SM90_TMA_LOAD_MULTICASTENS18_IS1A_S1C_NSX_INSB_IJNSB_IJS1D_NSC_ILi16EEEEEES1F_S1H_EEENSB_IJS1K_S1L_NSB_IJSZ_NSC_ILi4096EEEEEEEEEEEEEvEEEENS_8epilogue10collective6detail29Sm90TmaWarpSpecializedAdapterINS24_15DefaultEpilogueISN_NSB_IJNSB_IJlllEEESE_SZ_EEES29_NS23_6thread17LinearCombinationISN_Li1EffLNS2A_9ScaleType4KindE0ELNS_15FloatRoundStyleE2ESN_EENS_4gemm15EpilogueDefaultEEEEEvvEEEEvNT_6ParamsE)
        /*0008*/ 	.word	0x0000005a


	//----- nvinfo : EIATTR_FRAME_SIZE
	.align		4
.L_12:
        /*000c*/ 	.byte	0x04, 0x11
        /*000e*/ 	.short	(.L_14 - .L_13)
	.align		4
.L_13:
        /*0010*/ 	.word	index@(_ZN7cutlass13device_kernelINS_4conv6kernel13ConvUniversalINS1_16ConvProblemShapeILNS1_8OperatorE0ELi2EEENS1_10collective14CollectiveConvINS1_46MainloopSm90TmaGmmaWarpSpecializedImplicitGemmILS5_0ELi18ELi2EN4cute5tupleIJNSA_1CILi2EEENSC_ILi1EEESE_EEENS1_36KernelImplicitTmaWarpSpecializedSm90ELi1EEENSB_IJNSC_ILi64EEENSC_ILi128EEENSB_IJNSC_ILi32EEEEEEEEENS_6half_tESN_NSA_8TiledMMAINSA_8MMA_AtomIJNSA_4SM904GMMA26MMA_64x128x16_F32F16F16_SSILNSR_5MajorE0ELST_0ELNSR_7ScaleInE1ELSU_1EEEEEENSA_6LayoutINSB_IJSE_SE_SE_EEENSB_IJNSC_ILi0EEESZ_SZ_EEEEENSB_IJNSA_10UnderscoreES12_S12_EEEEENS7_6detail26Sm90ImplicitGemmTileTraitsINSA_20SM90_TMA_LOAD_IM2COLENSA_14ComposedLayoutINSA_7SwizzleILi2ELi4ELi3EEENSA_18smem_ptr_flag_bitsILi16EEENSX_INSB_IJNSB_IJNSC_ILi8EEES1D_EEENSB_IJSK_SE_EEENSB_IJSE_NSC_ILi18EEEEEEEEENSB_IJNSB_IJSK_NSC_ILi256EEEEEENSB_IJSE_SZ_EEENSB_IJSZ_NSC_ILi2048EEEEEEEEEEEEEvEENS16_INSA_23SM90_TMA_LOAD_MULTICASTENS18_IS1A_S1C_NSX_INSB_IJNSB_IJS1D_NSC_ILi16EEEEEES1F_S1H_EEENSB_IJS1K_S1L_NSB_IJSZ_NSC_ILi4096EEEEEEEEEEEEEvEEEENS_8epilogue10collective6detail29Sm90TmaWarpSpecializedAdapterINS24_15DefaultEpilogueISN_NSB_IJNSB_IJlllEEESE_SZ_EEES29_NS23_6thread17LinearCombinationISN_Li1EffLNS2A_9ScaleType4KindE0ELNS_15FloatRoundStyleE2ESN_EENS_4gemm15EpilogueDefaultEEEEEvvEEEEvNT_6ParamsE)
        /*0014*/ 	.word	0x00000000


	//----- nvinfo : EIATTR_MIN_STACK_SIZE
	.align		4
.L_14:
        /*0018*/ 	.byte	0x04, 0x12
        /*001a*/ 	.short	(.L_16 - .L_15)
	.align		4
.L_15:
        /*001c*/ 	.word	index@(_ZN7cutlass13device_kernelINS_4conv6kernel13ConvUniversalINS1_16ConvProblemShapeILNS1_8OperatorE0ELi2EEENS1_10collective14CollectiveConvINS1_46MainloopSm90TmaGmmaWarpSpecializedImplicitGemmILS5_0ELi18ELi2EN4cute5tupleIJNSA_1CILi2EEENSC_ILi1EEESE_EEENS1_36KernelImplicitTmaWarpSpecializedSm90ELi1EEENSB_IJNSC_ILi64EEENSC_ILi128EEENSB_IJNSC_ILi32EEEEEEEEENS_6half_tESN_NSA_8TiledMMAINSA_8MMA_AtomIJNSA_4SM904GMMA26MMA_64x128x16_F32F16F16_SSILNSR_5MajorE0ELST_0ELNSR_7ScaleInE1ELSU_1EEEEEENSA_6LayoutINSB_IJSE_SE_SE_EEENSB_IJNSC_ILi0EEESZ_SZ_EEEEENSB_IJNSA_10UnderscoreES12_S12_EEEEENS7_6detail26Sm90ImplicitGemmTileTraitsINSA_20SM90_TMA_LOAD_IM2COLENSA_14ComposedLayoutINSA_7SwizzleILi2ELi4ELi3EEENSA_18smem_ptr_flag_bitsILi16EEENSX_INSB_IJNSB_IJNSC_ILi8EEES1D_EEENSB_IJSK_SE_EEENSB_IJSE_NSC_ILi18EEEEEEEEENSB_IJNSB_IJSK_NSC_ILi256EEEEEENSB_IJSE_SZ_EEENSB_IJSZ_NSC_ILi2048EEEEEEEEEEEEEvEENS16_INSA_23SM90_TMA_LOAD_MULTICASTENS18_IS1A_S1C_NSX_INSB_IJNSB_IJS1D_NSC_ILi16EEEEEES1F_S1H_EEENSB_IJS1K_S1L_NSB_IJSZ_NSC_ILi4096EEEEEEEEEEEEEvEEEENS_8epilogue10collective6detail29Sm90TmaWarpSpecializedAdapterINS24_15DefaultEpilogueISN_NSB_IJNSB_IJlllEEESE_SZ_EEES29_NS23_6thread17LinearCombinationISN_Li1EffLNS2A_9ScaleType4KindE0ELNS_15FloatRoundStyleE2ESN_EENS_4gemm15EpilogueDefaultEEEEEvvEEEEvNT_6ParamsE)
        /*0020*/ 	.word	0x00000000
.L_16:


//--------------------- .nv.compat                --------------------------
	.section	.nv.compat,"",@"SHT_CUDA_COMPAT_INFO"
	.align	4
        /*0000*/ 	.byte	0x02, 0x09, 0x01, 0x00, 0x02, 0x02, 0x04, 0x00, 0x02, 0x05, 0x05, 0x00, 0x03, 0x07, 0x01, 0x01
        /*0010*/ 	.byte	0x02, 0x03, 0x01, 0x00, 0x02, 0x06, 0x01, 0x00, 0x04, 0x0b, 0x08, 0x00, 0x00, 0x00, 0x00, 0x00
        /*0020*/ 	.byte	0x00, 0x00, 0x00, 0x00


//--------------------- .nv.info._ZN7cutlass13device_kernelINS_4conv6kernel13ConvUniversalINS1_16ConvProblemShapeILNS1_8OperatorE0ELi2EEENS1_10collective14CollectiveConvINS1_46MainloopSm90TmaGmmaWarpSpecializedImplicitGemmILS5_0ELi18ELi2EN4cute5tupleIJNSA_1CILi2EEENSC_ILi1EEESE_EEENS1_36KernelImplicitTmaWarpSpecializedSm90ELi1EEENSB_IJNSC_ILi64EEENSC_ILi128EEENSB_IJNSC_ILi32EEEEEEEEENS_6half_tESN_NSA_8TiledMMAINSA_8MMA_AtomIJNSA_4SM904GMMA26MMA_64x128x16_F32F16F16_SSILNSR_5MajorE0ELST_0ELNSR_7ScaleInE1ELSU_1EEEEEENSA_6LayoutINSB_IJSE_SE_SE_EEENSB_IJNSC_ILi0EEESZ_SZ_EEEEENSB_IJNSA_10UnderscoreES12_S12_EEEEENS7_6detail26Sm90ImplicitGemmTileTraitsINSA_20SM90_TMA_LOAD_IM2COLENSA_14ComposedLayoutINSA_7SwizzleILi2ELi4ELi3EEENSA_18smem_ptr_flag_bitsILi16EEENSX_INSB_IJNSB_IJNSC_ILi8EEES1D_EEENSB_IJSK_SE_EEENSB_IJSE_NSC_ILi18EEEEEEEEENSB_IJNSB_IJSK_NSC_ILi256EEEEEENSB_IJSE_SZ_EEENSB_IJSZ_NSC_ILi2048EEEEEEEEEEEEEvEENS16_INSA_23SM90_TMA_LOAD_MULTICASTENS18_IS1A_S1C_NSX_INSB_IJNSB_IJS1D_NSC_ILi16EEEEEES1F_S1H_EEENSB_IJS1K_S1L_NSB_IJSZ_NSC_ILi4096EEEEEEEEEEEEEvEEEENS_8epilogue10collective6detail29Sm90TmaWarpSpecializedAdapterINS24_15DefaultEpilogueISN_NSB_IJNSB_IJlllEEESE_SZ_EEES29_NS23_6thread17LinearCombinationISN_Li1EffLNS2A_9ScaleType4KindE0ELNS_15FloatRoundStyleE2ESN_EENS_4gemm15EpilogueDefaultEEEEEvvEEEEvNT_6ParamsE --------------------------
	.section	.nv.info._ZN7cutlass13device_kernelINS_4conv6kernel13ConvUniversalINS1_16ConvProblemShapeILNS1_8OperatorE0ELi2EEENS1_10collective14CollectiveConvINS1_46MainloopSm90TmaGmmaWarpSpecializedImplicitGemmILS5_0ELi18ELi2EN4cute5tupleIJNSA_1CILi2EEENSC_ILi1EEESE_EEENS1_36KernelImplicitTmaWarpSpecializedSm90ELi1EEENSB_IJNSC_ILi64EEENSC_ILi128EEENSB_IJNSC_ILi32EEEEEEEEENS_6half_tESN_NSA_8TiledMMAINSA_8MMA_AtomIJNSA_4SM904GMMA26MMA_64x128x16_F32F16F16_SSILNSR_5MajorE0ELST_0ELNSR_7ScaleInE1ELSU_1EEEEEENSA_6LayoutINSB_IJSE_SE_SE_EEENSB_IJNSC_ILi0EEESZ_SZ_EEEEENSB_IJNSA_10UnderscoreES12_S12_EEEEENS7_6detail26Sm90ImplicitGemmTileTraitsINSA_20SM90_TMA_LOAD_IM2COLENSA_14ComposedLayoutINSA_7SwizzleILi2ELi4ELi3EEENSA_18smem_ptr_flag_bitsILi16EEENSX_INSB_IJNSB_IJNSC_ILi8EEES1D_EEENSB_IJSK_SE_EEENSB_IJSE_NSC_ILi18EEEEEEEEENSB_IJNSB_IJSK_NSC_ILi256EEEEEENSB_IJSE_SZ_EEENSB_IJSZ_NSC_ILi2048EEEEEEEEEEEEEvEENS16_INSA_23SM90_TMA_LOAD_MULTICASTENS18_IS1A_S1C_NSX_INSB_IJNSB_IJS1D_NSC_ILi16EEEEEES1F_S1H_EEENSB_IJS1K_S1L_NSB_IJSZ_NSC_ILi4096EEEEEEEEEEEEEvEEEENS_8epilogue10collective6detail29Sm90TmaWarpSpecializedAdapterINS24_15DefaultEpilogueISN_NSB_IJNSB_IJlllEEESE_SZ_EEES29_NS23_6thread17LinearCombinationISN_Li1EffLNS2A_9ScaleType4KindE0ELNS_15FloatRoundStyleE2ESN_EENS_4gemm15EpilogueDefaultEEEEEvvEEEEvNT_6ParamsE,"",@"SHT_CUDA_INFO"
	.sectionflags	@""
	.align	4


	//----- nvinfo : EIATTR_CUDA_API_VERSION
	.align		4
        /*0000*/ 	.byte	0x04, 0x37
        /*0002*/ 	.short	(.L_18 - .L_17)
.L_17:
        /*0004*/ 	.word	0x00000082


	//----- nvinfo : EIATTR_KPARAM_INFO
	.align		4
.L_18:
        /*0008*/ 	.byte	0x04, 0x17
        /*000a*/ 	.short	(.L_20 - .L_19)
.L_19:
        /*000c*/ 	.word	0x00000000
        /*0010*/ 	.short	0x0000
        /*0012*/ 	.short	0x0070
        /*0014*/ 	.byte	0x00, 0xf0, 0x01, 0x0e


	//----- nvinfo : EIATTR_SPARSE_MMA_MASK
	.align		4
.L_20:
        /*0018*/ 	.byte	0x03, 0x50
        /*001a*/ 	.short	0x0000


	//----- nvinfo : EIATTR_MAXREG_COUNT
	.align		4
        /*001c*/ 	.byte	0x03, 0x1b
        /*001e*/ 	.short	0x00ff


	//----- nvinfo : EIATTR_NUM_BARRIERS
	.align		4
        /*0020*/ 	.byte	0x02, 0x4c
        /*0022*/ 	.byte	0x01
	.zero		1


	//----- nvinfo : EIATTR_MERCURY_ISA_VERSION
	.align		4
        /*0024*/ 	.byte	0x03, 0x5f
        /*0026*/ 	.short	0x0101


	//----- nvinfo : EIATTR_COOP_GROUP_MASK_REGIDS
	.align		4
        /*0028*/ 	.byte	0x04, 0x29
        /*002a*/ 	.short	(.L_22 - .L_21)


	//   ....[0]....
.L_21:
        /*002c*/ 	.word	0xffffffff


	//   ....[1]....
        /*0030*/ 	.word	0xffffffff


	//   ....[2]....
        /*0034*/ 	.word	0xffffffff


	//   ....[3]....
        /*0038*/ 	.word	0xffffffff


	//----- nvinfo : EIATTR_COOP_GROUP_INSTR_OFFSETS
	.align		4
.L_22:
        /*003c*/ 	.byte	0x04, 0x28
        /*003e*/ 	.short	(.L_24 - .L_23)


	//   ....[0]....
.L_23:
        /*0040*/ 	.word	0x00000070


	//   ....[1]....
        /*0044*/ 	.word	0x00000080


	//   ....[2]....
        /*0048*/ 	.word	0x00000140


	//   ....[3]....
        /*004c*/ 	.word	0x00000890


	//----- nvinfo : EIATTR_MBARRIER_INSTR_OFFSETS
	.align		4
.L_24:
        /*0050*/ 	.byte	0x04, 0x39
        /*0052*/ 	.short	(.L_26 - .L_25)


	//   ....[0]....
.L_25:
        /*0054*/ 	.word	0x00000310
        /*0058*/ 	.word	0x000000ff
        /*005c*/ 	.word	0x00036000
        /*0060*/ 	.short	0x0100
        /*0062*/ 	.byte	0x08
	.zero		1


	//   ....[1]....
        /*0064*/ 	.word	0x00000320
        /*0068*/ 	.word	0x000000ff
        /*006c*/ 	.word	0x00036090
        /*0070*/ 	.short	0x0100
        /*0072*/ 	.byte	0x08
	.zero		1


	//   ....[2]....
        /*0074*/ 	.word	0x00000330
        /*0078*/ 	.word	0x000000ff
        /*007c*/ 	.word	0x00036008
        /*0080*/ 	.short	0x0100
        /*0082*/ 	.byte	0x08
	.zero		1


	//   ....[3]....
        /*0084*/ 	.word	0x00000340
        /*0088*/ 	.word	0x000000ff
        /*008c*/ 	.word	0x00036098
        /*0090*/ 	.short	0x0100
        /*0092*/ 	.byte	0x08
	.zero		1


	//   ....[4]....
        /*0094*/ 	.word	0x00000350
        /*0098*/ 	.word	0x000000ff
        /*009c*/ 	.word	0x00036010
        /*00a0*/ 	.short	0x0100
        /*00a2*/ 	.byte	0x08
	.zero		1


	//   ....[5]....
        /*00a4*/ 	.word	0x00000360
        /*00a8*/ 	.word	0x000000ff
        /*00ac*/ 	.word	0x000360a0
        /*00b0*/ 	.short	0x0100
        /*00b2*/ 	.byte	0x08
	.zero		1


	//   ....[6]....
        /*00b4*/ 	.word	0x00000370
        /*00b8*/ 	.word	0x000000ff
        /*00bc*/ 	.word	0x00036018
        /*00c0*/ 	.short	0x0100
        /*00c2*/ 	.byte	0x08
	.zero		1


	//   ....[7]....
        /*00c4*/ 	.word	0x00000380
        /*00c8*/ 	.word	0x000000ff
        /*00cc*/ 	.word	0x000360a8
        /*00d0*/ 	.short	0x0100
        /*00d2*/ 	.byte	0x08
	.zero		1


	//   ....[8]....
        /*00d4*/ 	.word	0x00000390
        /*00d8*/ 	.word	0x000000ff
        /*00dc*/ 	.word	0x00036020
        /*00e0*/ 	.short	0x0100
        /*00e2*/ 	.byte	0x08
	.zero		1


	//   ....[9]....
        /*00e4*/ 	.word	0x000003a0
        /*00e8*/ 	.word	0x000000ff
        /*00ec*/ 	.word	0x000360b0
        /*00f0*/ 	.short	0x0100
        /*00f2*/ 	.byte	0x08
	.zero		1


	//   ....[10]....
        /*00f4*/ 	.word	0x000003b0
        /*00f8*/ 	.word	0x000000ff
        /*00fc*/ 	.word	0x00036028
        /*0100*/ 	.short	0x0100
        /*0102*/ 	.byte	0x08
	.zero		1


	//   ....[11]....
        /*0104*/ 	.word	0x000003c0
        /*0108*/ 	.word	0x000000ff
        /*010c*/ 	.word	0x000360b8
        /*0110*/ 	.short	0x0100
        /*0112*/ 	.byte	0x08
	.zero		1


	//   ....[12]....
        /*0114*/ 	.word	0x000003d0
        /*0118*/ 	.word	0x000000ff
        /*011c*/ 	.word	0x00036030
        /*0120*/ 	.short	0x0100
        /*0122*/ 	.byte	0x08
	.zero		1


	//   ....[13]....
        /*0124*/ 	.word	0x000003e0
        /*0128*/ 	.word	0x000000ff
        /*012c*/ 	.word	0x000360c0
        /*0130*/ 	.short	0x0100
        /*0132*/ 	.byte	0x08
	.zero		1


	//   ....[14]....
        /*0134*/ 	.word	0x000003f0
        /*0138*/ 	.word	0x000000ff
        /*013c*/ 	.word	0x00036038
        /*0140*/ 	.short	0x0100
        /*0142*/ 	.byte	0x08
	.zero		1


	//   ....[15]....
        /*0144*/ 	.word	0x00000400
        /*0148*/ 	.word	0x000000ff
        /*014c*/ 	.word	0x000360c8
        /*0150*/ 	.short	0x0100
        /*0152*/ 	.byte	0x08
	.zero		1


	//   ....[16]....
        /*0154*/ 	.word	0x00000410
        /*0158*/ 	.word	0x000000ff
        /*015c*/ 	.word	0x00036040
        /*0160*/ 	.short	0x0100
        /*0162*/ 	.byte	0x08
	.zero		1


	//   ....[17]....
        /*0164*/ 	.word	0x00000420
        /*0168*/ 	.word	0x000000ff
        /*016c*/ 	.word	0x000360d0
        /*0170*/ 	.short	0x0100
        /*0172*/ 	.byte	0x08
	.zero		1


	//   ....[18]....
        /*0174*/ 	.word	0x00000430
        /*0178*/ 	.word	0x000000ff
        /*017c*/ 	.word	0x00036048
        /*0180*/ 	.short	0x0100
        /*0182*/ 	.byte	0x08
	.zero		1


	//   ....[19]....
        /*0184*/ 	.word	0x00000440
        /*0188*/ 	.word	0x000000ff
        /*018c*/ 	.word	0x000360d8
        /*0190*/ 	.short	0x0100
        /*0192*/ 	.byte	0x08
	.zero		1


	//   ....[20]....
        /*0194*/ 	.word	0x00000450
        /*0198*/ 	.word	0x000000ff
        /*019c*/ 	.word	0x00036050
        /*01a0*/ 	.short	0x0100
        /*01a2*/ 	.byte	0x08
	.zero		1


	//   ....[21]....
        /*01a4*/ 	.word	0x00000460
        /*01a8*/ 	.word	0x000000ff
        /*01ac*/ 	.word	0x000360e0
        /*01b0*/ 	.short	0x0100
        /*01b2*/ 	.byte	0x08
	.zero		1


	//   ....[22]....
        /*01b4*/ 	.word	0x00000470
        /*01b8*/ 	.word	0x000000ff
        /*01bc*/ 	.word	0x00036058
        /*01c0*/ 	.short	0x0100
        /*01c2*/ 	.byte	0x08
	.zero		1


	//   ....[23]....
        /*01c4*/ 	.word	0x00000480
        /*01c8*/ 	.word	0x000000ff
        /*01cc*/ 	.word	0x000360e8
        /*01d0*/ 	.short	0x0100
        /*01d2*/ 	.byte	0x08
	.zero		1


	//   ....[24]....
        /*01d4*/ 	.word	0x00000490
        /*01d8*/ 	.word	0x000000ff
        /*01dc*/ 	.word	0x00036060
        /*01e0*/ 	.short	0x0100
        /*01e2*/ 	.byte	0x08
	.zero		1


	//   ....[25]....
        /*01e4*/ 	.word	0x000004a0
        /*01e8*/ 	.word	0x000000ff
        /*01ec*/ 	.word	0x000360f0
        /*01f0*/ 	.short	0x0100
        /*01f2*/ 	.byte	0x08
	.zero		1


	//   ....[26]....
        /*01f4*/ 	.word	0x000004b0
        /*01f8*/ 	.word	0x000000ff
        /*01fc*/ 	.word	0x00036068
        /*0200*/ 	.short	0x0100
        /*0202*/ 	.byte	0x08
	.zero		1


	//   ....[27]....
        /*0204*/ 	.word	0x000004c0
        /*0208*/ 	.word	0x000000ff
        /*020c*/ 	.word	0x000360f8
        /*0210*/ 	.short	0x0100
        /*0212*/ 	.byte	0x08
	.zero		1


	//   ....[28]....
        /*0214*/ 	.word	0x000004d0
        /*0218*/ 	.word	0x000000ff
        /*021c*/ 	.word	0x00036070
        /*0220*/ 	.short	0x0100
        /*0222*/ 	.byte	0x08
	.zero		1


	//   ....[29]....
        /*0224*/ 	.word	0x000004e0
        /*0228*/ 	.word	0x000000ff
        /*022c*/ 	.word	0x00036100
        /*0230*/ 	.short	0x0100
        /*0232*/ 	.byte	0x08
	.zero		1


	//   ....[30]....
        /*0234*/ 	.word	0x000004f0
        /*0238*/ 	.word	0x000000ff
        /*023c*/ 	.word	0x00036078
        /*0240*/ 	.short	0x0100
        /*0242*/ 	.byte	0x08
	.zero		1


	//   ....[31]....
        /*0244*/ 	.word	0x00000500
        /*0248*/ 	.word	0x000000ff
        /*024c*/ 	.word	0x00036108
        /*0250*/ 	.short	0x0100
        /*0252*/ 	.byte	0x08
	.zero		1


	//   ....[32]....
        /*0254*/ 	.word	0x00000510
        /*0258*/ 	.word	0x000000ff
        /*025c*/ 	.word	0x00036080
        /*0260*/ 	.short	0x0100
        /*0262*/ 	.byte	0x08
	.zero		1


	//   ....[33]....
        /*0264*/ 	.word	0x00000520
        /*0268*/ 	.word	0x000000ff
        /*026c*/ 	.word	0x00036110
        /*0270*/ 	.short	0x0100
        /*0272*/ 	.byte	0x08
	.zero		1


	//   ....[34]....
        /*0274*/ 	.word	0x00000530
        /*0278*/ 	.word	0x000000ff
        /*027c*/ 	.word	0x00036088
        /*0280*/ 	.short	0x0100
        /*0282*/ 	.byte	0x08
	.zero		1


	//   ....[35]....
        /*0284*/ 	.word	0x00000540
        /*0288*/ 	.word	0x000000ff
        /*028c*/ 	.word	0x00036118
        /*0290*/ 	.short	0x0100
        /*0292*/ 	.byte	0x08
	.zero		1


	//   ....[36]....
        /*0294*/ 	.word	0x00000ee0
        /*0298*/ 	.word	0x00000008
        /*029c*/ 	.word	0x00036000
        /*02a0*/ 	.short	0x010a
        /*02a2*/ 	.byte	0x3f
	.zero		1


	//   ....[37]....
        /*02a4*/ 	.word	0x000011c0
        /*02a8*/ 	.word	0x0000000b
        /*02ac*/ 	.word	0x00036000
        /*02b0*/ 	.short	0x010a
        /*02b2*/ 	.byte	0x3f
	.zero		1


	//   ....[38]....
        /*02b4*/ 	.word	0x00001320
        /*02b8*/ 	.word	0x0000000a
        /*02bc*/ 	.word	0x00000000
        /*02c0*/ 	.short	0x0101
        /*02c2*/ 	.byte	0x3f
	.zero		1


	//   ....[39]....
        /*02c4*/ 	.word	0x00001560
        /*02c8*/ 	.word	0x00000004
        /*02cc*/ 	.word	0x00000000
        /*02d0*/ 	.short	0x0101
        /*02d2*/ 	.byte	0x3f
	.zero		1


	//   ....[40]....
        /*02d4*/ 	.word	0x000060d0
        /*02d8*/ 	.word	0x00000014
        /*02dc*/ 	.word	0x00036090
        /*02e0*/ 	.short	0x010a
        /*02e2*/ 	.byte	0x3f
	.zero		1


	//   ....[41]....
        /*02e4*/ 	.word	0x000067a0
        /*02e8*/ 	.word	0x00000002
        /*02ec*/ 	.word	0x00000000
        /*02f0*/ 	.short	0x010a
        /*02f2*/ 	.byte	0x3f
	.zero		1


	//   ....[42]....
        /*02f4*/ 	.word	0x00006850
        /*02f8*/ 	.word	0x00000002
        /*02fc*/ 	.word	0x00000000
        /*0300*/ 	.short	0x010a
        /*0302*/ 	.byte	0x3f
	.zero		1


	//   ....[43]....
        /*0304*/ 	.word	0x00006900
        /*0308*/ 	.word	0x00000002
        /*030c*/ 	.word	0x00000000
        /*0310*/ 	.short	0x010a
        /*0312*/ 	.byte	0x3f
	.zero		1


	//   ....[44]....
        /*0314*/ 	.word	0x000069b0
        /*0318*/ 	.word	0x00000002
        /*031c*/ 	.word	0x00000000
        /*0320*/ 	.short	0x010a
        /*0322*/ 	.byte	0x3f
	.zero		1


	//   ....[45]....
        /*0324*/ 	.word	0x00006a60
        /*0328*/ 	.word	0x00000002
        /*032c*/ 	.word	0x00000000
        /*0330*/ 	.short	0x010a
        /*0332*/ 	.byte	0x3f
	.zero		1


	//   ....[46]....
        /*0334*/ 	.word	0x00006b10
        /*0338*/ 	.word	0x00000002
        /*033c*/ 	.word	0x00000000
        /*0340*/ 	.short	0x010a
        /*0342*/ 	.byte	0x3f
	.zero		1


	//   ....[47]....
        /*0344*/ 	.word	0x00006bc0
        /*0348*/ 	.word	0x00000002
        /*034c*/ 	.word	0x00000000
        /*0350*/ 	.short	0x010a
        /*0352*/ 	.byte	0x3f
	.zero		1


	//   ....[48]....
        /*0354*/ 	.word	0x00006c70
        /*0358*/ 	.word	0x00000002
        /*035c*/ 	.word	0x00000000
        /*0360*/ 	.short	0x010a
        /*0362*/ 	.byte	0x3f
	.zero		1


	//   ....[49]....
        /*0364*/ 	.word	0x00006d20
        /*0368*/ 	.word	0x00000002
        /*036c*/ 	.word	0x00000000
        /*0370*/ 	.short	0x010a
        /*0372*/ 	.byte	0x3f
	.zero		1


	//   ....[50]....
        /*0374*/ 	.word	0x00006dd0
        /*0378*/ 	.word	0x00000002
        /*037c*/ 	.word	0x00000000
        /*0380*/ 	.short	0x010a
        /*0382*/ 	.byte	0x3f
	.zero		1


	//   ....[51]....
        /*0384*/ 	.word	0x00006e80
        /*0388*/ 	.word	0x00000002
        /*038c*/ 	.word	0x00000000
        /*0390*/ 	.short	0x010a
        /*0392*/ 	.byte	0x3f
	.zero		1


	//   ....[52]....
        /*0394*/ 	.word	0x00006f30
        /*0398*/ 	.word	0x00000002
        /*039c*/ 	.word	0x00000000
        /*03a0*/ 	.short	0x010a
        /*03a2*/ 	.byte	0x3f
	.zero		1


	//   ....[53]....
        /*03a4*/ 	.word	0x00006fe0
        /*03a8*/ 	.word	0x00000002
        /*03ac*/ 	.word	0x00000000
        /*03b0*/ 	.short	0x010a
        /*03b2*/ 	.byte	0x3f
	.zero		1


	//   ....[54]....
        /*03b4*/ 	.word	0x00007090
        /*03b8*/ 	.word	0x00000002
        /*03bc*/ 	.word	0x00000000
        /*03c0*/ 	.short	0x010a
        /*03c2*/ 	.byte	0x3f
	.zero		1


	//   ....[55]....
        /*03c4*/ 	.word	0x00007140
        /*03c8*/ 	.word	0x00000002
        /*03cc*/ 	.word	0x00000000
        /*03d0*/ 	.short	0x010a
        /*03d2*/ 	.byte	0x3f
	.zero		1


	//   ....[56]....
        /*03d4*/ 	.word	0x000071f0
        /*03d8*/ 	.word	0x00000002
        /*03dc*/ 	.word	0x00000000
        /*03e0*/ 	.short	0x010a
        /*03e2*/ 	.byte	0x3f
	.zero		1


	//   ....[57]....
        /*03e4*/ 	.word	0x000072a0
        /*03e8*/ 	.word	0x00000002
        /*03ec*/ 	.word	0x00000000
        /*03f0*/ 	.short	0x010a
        /*03f2*/ 	.byte	0x3f
	.zero		1


	//   ....[58]....
        /*03f4*/ 	.word	0x00007350
        /*03f8*/ 	.word	0x00000003
        /*03fc*/ 	.word	0x00000000
        /*0400*/ 	.short	0x010a
        /*0402*/ 	.byte	0x3f
	.zero		1


	//----- nvinfo : EIATTR_NUM_MBARRIERS
	.align		4
.L_26:
        /*0404*/ 	.byte	0x03, 0x38
        /*0406*/ 	.short	0x0024


	//----- nvinfo : EIATTR_EXIT_INSTR_OFFSETS
	.align		4
        /*0408*/ 	.byte	0x04, 0x1c
        /*040a*/ 	.short	(.L_28 - .L_27)


	//   ....[0]....
.L_27:
        /*040c*/ 	.word	0x00000c10


	//   ....[1]....
        /*0410*/ 	.word	0x000016c0


	//   ....[2]....
        /*0414*/ 	.word	0x00004800


	//   ....[3]....
        /*0418*/ 	.word	0x00004830


	//   ....[4]....
        /*041c*/ 	.word	0x00005ea0


	//   ....[5]....
        /*0420*/ 	.word	0x00005ed0


	//   ....[6]....
        /*0424*/ 	.word	0x00005ef0


	//   ....[7]....
        /*0428*/ 	.word	0x00006690


	//   ....[8]....
        /*042c*/ 	.word	0x00007380


	//----- nvinfo : EIATTR_MAX_THREADS
	.align		4
.L_28:
        /*0430*/ 	.byte	0x04, 0x05
        /*0432*/ 	.short	(.L_30 - .L_29)
.L_29:
        /*0434*/ 	.word	0x00000100
        /*0438*/ 	.word	0x00000001
        /*043c*/ 	.word	0x00000001


	//----- nvinfo : EIATTR_CRS_STACK_SIZE
	.align		4
.L_30:
        /*0440*/ 	.byte	0x04, 0x1e
        /*0442*/ 	.short	(.L_32 - .L_31)
.L_31:
        /*0444*/ 	.word	0x00000000


	//----- nvinfo : EIATTR_CBANK_PARAM_SIZE
	.align		4
.L_32:
        /*0448*/ 	.byte	0x03, 0x19
        /*044a*/ 	.short	0x03f0


	//----- nvinfo : EIATTR_PARAM_CBANK
	.align		4
        /*044c*/ 	.byte	0x04, 0x0a
        /*044e*/ 	.short	(.L_34 - .L_33)
	.align		4
.L_33:
        /*0450*/ 	.word	index@(.nv.constant0._ZN7cutlass13device_kernelINS_4conv6kernel13ConvUniversalINS1_16ConvProblemShapeILNS1_8OperatorE0ELi2EEENS1_10collective14CollectiveConvINS1_46MainloopSm90TmaGmmaWarpSpecializedImplicitGemmILS5_0ELi18ELi2EN4cute5tupleIJNSA_1CILi2EEENSC_ILi1EEESE_EEENS1_36KernelImplicitTmaWarpSpecializedSm90ELi1EEENSB_IJNSC_ILi64EEENSC_ILi128EEENSB_IJNSC_ILi32EEEEEEEEENS_6half_tESN_NSA_8TiledMMAINSA_8MMA_AtomIJNSA_4SM904GMMA26MMA_64x128x16_F32F16F16_SSILNSR_5MajorE0ELST_0ELNSR_7ScaleInE1ELSU_1EEEEEENSA_6LayoutINSB_IJSE_SE_SE_EEENSB_IJNSC_ILi0EEESZ_SZ_EEEEENSB_IJNSA_10UnderscoreES12_S12_EEEEENS7_6detail26Sm90ImplicitGemmTileTraitsINSA_20SM90_TMA_LOAD_IM2COLENSA_14ComposedLayoutINSA_7SwizzleILi2ELi4ELi3EEENSA_18smem_ptr_flag_bitsILi16EEENSX_INSB_IJNSB_IJNSC_ILi8EEES1D_EEENSB_IJSK_SE_EEENSB_IJSE_NSC_ILi18EEEEEEEEENSB_IJNSB_IJSK_NSC_ILi256EEEEEENSB_IJSE_SZ_EEENSB_IJSZ_NSC_ILi2048EEEEEEEEEEEEEvEENS16_INSA_23SM90_TMA_LOAD_MULTICASTENS18_IS1A_S1C_NSX_INSB_IJNSB_IJS1D_NSC_ILi16EEEEEES1F_S1H_EEENSB_IJS1K_S1L_NSB_IJSZ_NSC_ILi4096EEEEEEEEEEEEEvEEEENS_8epilogue10collective6detail29Sm90TmaWarpSpecializedAdapterINS24_15DefaultEpilogueISN_NSB_IJNSB_IJlllEEESE_SZ_EEES29_NS23_6thread17LinearCombinationISN_Li1EffLNS2A_9ScaleType4KindE0ELNS_15FloatRoundStyleE2ESN_EENS_4gemm15EpilogueDefaultEEEEEvvEEEEvNT_6ParamsE)
        /*0454*/ 	.short	0x0210
        /*0456*/ 	.short	0x03f0


	//----- nvinfo : EIATTR_SW_WAR
	.align		4
.L_34:
        /*0458*/ 	.byte	0x04, 0x36
        /*045a*/ 	.short	(.L_36 - .L_35)
.L_35:
        /*045c*/ 	.word	0x00000008
.L_36:


//--------------------- .nv.callgraph             --------------------------
	.section	.nv.callgraph,"",@"SHT_CUDA_CALLGRAPH"
	.align	4
	.sectionentsize	8
	.align		4
        /*0000*/ 	.word	0x00000000
	.align		4
        /*0004*/ 	.word	0xffffffff
	.align		4
        /*0008*/ 	.word	0x00000000
	.align		4
        /*000c*/ 	.word	0xfffffffe
	.align		4
        /*0010*/ 	.word	0x00000000
	.align		4
        /*0014*/ 	.word	0xfffffffd
	.align		4
        /*0018*/ 	.word	0x00000000
	.align		4
        /*001c*/ 	.word	0xfffffffc


//--------------------- .nv.constant4             --------------------------
	.section	.nv.constant4,"a",@progbits
	.align	8
	.align		8
.nv.constant4:
        /*0000*/ 	.dword	_ZN39_INTERNAL_7a25e7d6_4_k_cu_faf3411d_34034cuda3std3__45__cpo5beginE
	.align		8
        /*0008*/ 	.dword	_ZN39_INTERNAL_7a25e7d6_4_k_cu_faf3411d_34034cuda3std3__45__cpo3endE
	.align		8
        /*0010*/ 	.dword	_ZN39_INTERNAL_7a25e7d6_4_k_cu_faf3411d_34034cuda3std3__45__cpo6cbeginE
	.align		8
        /*0018*/ 	.dword	_ZN39_INTERNAL_7a25e7d6_4_k_cu_faf3411d_34034cuda3std3__45__cpo4cendE
	.align		8
        /*0020*/ 	.dword	_ZN39_INTERNAL_7a25e7d6_4_k_cu_faf3411d_34034cuda3std3__441_GLOBAL__N__7a25e7d6_4_k_cu_faf3411d_34036ignoreE
	.align		8
        /*0028*/ 	.dword	_ZN39_INTERNAL_7a25e7d6_4_k_cu_faf3411d_34034cuda3std3__419piecewise_constructE
	.align		8
        /*0030*/ 	.dword	_ZN39_INTERNAL_7a25e7d6_4_k_cu_faf3411d_34034cuda3std3__48in_placeE
	.align		8
        /*0038*/ 	.dword	_ZN39_INTERNAL_7a25e7d6_4_k_cu_faf3411d_34034cuda3std6ranges3__45__cpo4swapE
	.align		8
        /*0040*/ 	.dword	_ZN39_INTERNAL_7a25e7d6_4_k_cu_faf3411d_34034cuda3std6ranges3__45__cpo9iter_moveE
	.align		8
        /*0048*/ 	.dword	_ZN39_INTERNAL_7a25e7d6_4_k_cu_faf3411d_34034cute7productE
	.align		8
        /*0050*/ 	.dword	_ZN39_INTERNAL_7a25e7d6_4_k_cu_faf3411d_34034cute1_E


//--------------------- .text._ZN7cutlass13device_kernelINS_4conv6kernel13ConvUniversalINS1_16ConvProblemShapeILNS1_8OperatorE0ELi2EEENS1_10collective14CollectiveConvINS1_46MainloopSm90TmaGmmaWarpSpecializedImplicitGemmILS5_0ELi18ELi2EN4cute5tupleIJNSA_1CILi2EEENSC_ILi1EEESE_EEENS1_36KernelImplicitTmaWarpSpecializedSm90ELi1EEENSB_IJNSC_ILi64EEENSC_ILi128EEENSB_IJNSC_ILi32EEEEEEEEENS_6half_tESN_NSA_8TiledMMAINSA_8MMA_AtomIJNSA_4SM904GMMA26MMA_64x128x16_F32F16F16_SSILNSR_5MajorE0ELST_0ELNSR_7ScaleInE1ELSU_1EEEEEENSA_6LayoutINSB_IJSE_SE_SE_EEENSB_IJNSC_ILi0EEESZ_SZ_EEEEENSB_IJNSA_10UnderscoreES12_S12_EEEEENS7_6detail26Sm90ImplicitGemmTileTraitsINSA_20SM90_TMA_LOAD_IM2COLENSA_14ComposedLayoutINSA_7SwizzleILi2ELi4ELi3EEENSA_18smem_ptr_flag_bitsILi16EEENSX_INSB_IJNSB_IJNSC_ILi8EEES1D_EEENSB_IJSK_SE_EEENSB_IJSE_NSC_ILi18EEEEEEEEENSB_IJNSB_IJSK_NSC_ILi256EEEEEENSB_IJSE_SZ_EEENSB_IJSZ_NSC_ILi2048EEEEEEEEEEEEEvEENS16_INSA_23SM90_TMA_LOAD_MULTICASTENS18_IS1A_S1C_NSX_INSB_IJNSB_IJS1D_NSC_ILi16EEEEEES1F_S1H_EEENSB_IJS1K_S1L_NSB_IJSZ_NSC_ILi4096EEEEEEEEEEEEEvEEEENS_8epilogue10collective6detail29Sm90TmaWarpSpecializedAdapterINS24_15DefaultEpilogueISN_NSB_IJNSB_IJlllEEESE_SZ_EEES29_NS23_6thread17LinearCombinationISN_Li1EffLNS2A_9ScaleType4KindE0ELNS_15FloatRoundStyleE2ESN_EENS_4gemm15EpilogueDefaultEEEEEvvEEEEvNT_6ParamsE --------------------------
	.section	.text._ZN7cutlass13device_kernelINS_4conv6kernel13ConvUniversalINS1_16ConvProblemShapeILNS1_8OperatorE0ELi2EEENS1_10collective14CollectiveConvINS1_46MainloopSm90TmaGmmaWarpSpecializedImplicitGemmILS5_0ELi18ELi2EN4cute5tupleIJNSA_1CILi2EEENSC_ILi1EEESE_EEENS1_36KernelImplicitTmaWarpSpecializedSm90ELi1EEENSB_IJNSC_ILi64EEENSC_ILi128EEENSB_IJNSC_ILi32EEEEEEEEENS_6half_tESN_NSA_8TiledMMAINSA_8MMA_AtomIJNSA_4SM904GMMA26MMA_64x128x16_F32F16F16_SSILNSR_5MajorE0ELST_0ELNSR_7ScaleInE1ELSU_1EEEEEENSA_6LayoutINSB_IJSE_SE_SE_EEENSB_IJNSC_ILi0EEESZ_SZ_EEEEENSB_IJNSA_10UnderscoreES12_S12_EEEEENS7_6detail26Sm90ImplicitGemmTileTraitsINSA_20SM90_TMA_LOAD_IM2COLENSA_14ComposedLayoutINSA_7SwizzleILi2ELi4ELi3EEENSA_18smem_ptr_flag_bitsILi16EEENSX_INSB_IJNSB_IJNSC_ILi8EEES1D_EEENSB_IJSK_SE_EEENSB_IJSE_NSC_ILi18EEEEEEEEENSB_IJNSB_IJSK_NSC_ILi256EEEEEENSB_IJSE_SZ_EEENSB_IJSZ_NSC_ILi2048EEEEEEEEEEEEEvEENS16_INSA_23SM90_TMA_LOAD_MULTICASTENS18_IS1A_S1C_NSX_INSB_IJNSB_IJS1D_NSC_ILi16EEEEEES1F_S1H_EEENSB_IJS1K_S1L_NSB_IJSZ_NSC_ILi4096EEEEEEEEEEEEEvEEEENS_8epilogue10collective6detail29Sm90TmaWarpSpecializedAdapterINS24_15DefaultEpilogueISN_NSB_IJNSB_IJlllEEESE_SZ_EEES29_NS23_6thread17LinearCombinationISN_Li1EffLNS2A_9ScaleType4KindE0ELNS_15FloatRoundStyleE2ESN_EENS_4gemm15EpilogueDefaultEEEEEvvEEEEvNT_6ParamsE,"ax",@progbits
	.align	128
.text._ZN7cutlass13device_kernelINS_4conv6kernel13ConvUniversalINS1_16ConvProblemShapeILNS1_8OperatorE0ELi2EEENS1_10collective14CollectiveConvINS1_46MainloopSm90TmaGmmaWarpSpecializedImplicitGemmILS5_0ELi18ELi2EN4cute5tupleIJNSA_1CILi2EEENSC_ILi1EEESE_EEENS1_36KernelImplicitTmaWarpSpecializedSm90ELi1EEENSB_IJNSC_ILi64EEENSC_ILi128EEENSB_IJNSC_ILi32EEEEEEEEENS_6half_tESN_NSA_8TiledMMAINSA_8MMA_AtomIJNSA_4SM904GMMA26MMA_64x128x16_F32F16F16_SSILNSR_5MajorE0ELST_0ELNSR_7ScaleInE1ELSU_1EEEEEENSA_6LayoutINSB_IJSE_SE_SE_EEENSB_IJNSC_ILi0EEESZ_SZ_EEEEENSB_IJNSA_10UnderscoreES12_S12_EEEEENS7_6detail26Sm90ImplicitGemmTileTraitsINSA_20SM90_TMA_LOAD_IM2COLENSA_14ComposedLayoutINSA_7SwizzleILi2ELi4ELi3EEENSA_18smem_ptr_flag_bitsILi16EEENSX_INSB_IJNSB_IJNSC_ILi8EEES1D_EEENSB_IJSK_SE_EEENSB_IJSE_NSC_ILi18EEEEEEEEENSB_IJNSB_IJSK_NSC_ILi256EEEEEENSB_IJSE_SZ_EEENSB_IJSZ_NSC_ILi2048EEEEEEEEEEEEEvEENS16_INSA_23SM90_TMA_LOAD_MULTICASTENS18_IS1A_S1C_NSX_INSB_IJNSB_IJS1D_NSC_ILi16EEEEEES1F_S1H_EEENSB_IJS1K_S1L_NSB_IJSZ_NSC_ILi4096EEEEEEEEEEEEEvEEEENS_8epilogue10collective6detail29Sm90TmaWarpSpecializedAdapterINS24_15DefaultEpilogueISN_NSB_IJNSB_IJlllEEESE_SZ_EEES29_NS23_6thread17LinearCombinationISN_Li1EffLNS2A_9ScaleType4KindE0ELNS_15FloatRoundStyleE2ESN_EENS_4gemm15EpilogueDefaultEEEEEvvEEEEvNT_6ParamsE:
        .type           _ZN7cutlass13device_kernelINS_4conv6kernel13ConvUniversalINS1_16ConvProblemShapeILNS1_8OperatorE0ELi2EEENS1_10collective14CollectiveConvINS1_46MainloopSm90TmaGmmaWarpSpecializedImplicitGemmILS5_0ELi18ELi2EN4cute5tupleIJNSA_1CILi2EEENSC_ILi1EEESE_EEENS1_36KernelImplicitTmaWarpSpecializedSm90ELi1EEENSB_IJNSC_ILi64EEENSC_ILi128EEENSB_IJNSC_ILi32EEEEEEEEENS_6half_tESN_NSA_8TiledMMAINSA_8MMA_AtomIJNSA_4SM904GMMA26MMA_64x128x16_F32F16F16_SSILNSR_5MajorE0ELST_0ELNSR_7ScaleInE1ELSU_1EEEEEENSA_6LayoutINSB_IJSE_SE_SE_EEENSB_IJNSC_ILi0EEESZ_SZ_EEEEENSB_IJNSA_10UnderscoreES12_S12_EEEEENS7_6detail26Sm90ImplicitGemmTileTraitsINSA_20SM90_TMA_LOAD_IM2COLENSA_14ComposedLayoutINSA_7SwizzleILi2ELi4ELi3EEENSA_18smem_ptr_flag_bitsILi16EEENSX_INSB_IJNSB_IJNSC_ILi8EEES1D_EEENSB_IJSK_SE_EEENSB_IJSE_NSC_ILi18EEEEEEEEENSB_IJNSB_IJSK_NSC_ILi256EEEEEENSB_IJSE_SZ_EEENSB_IJSZ_NSC_ILi2048EEEEEEEEEEEEEvEENS16_INSA_23SM90_TMA_LOAD_MULTICASTENS18_IS1A_S1C_NSX_INSB_IJNSB_IJS1D_NSC_ILi16EEEEEES1F_S1H_EEENSB_IJS1K_S1L_NSB_IJSZ_NSC_ILi4096EEEEEEEEEEEEEvEEEENS_8epilogue10collective6detail29Sm90TmaWarpSpecializedAdapterINS24_15DefaultEpilogueISN_NSB_IJNSB_IJlllEEESE_SZ_EEES29_NS23_6thread17LinearCombinationISN_Li1EffLNS2A_9ScaleType4KindE0ELNS_15FloatRoundStyleE2ESN_EENS_4gemm15EpilogueDefaultEEEEEvvEEEEvNT_6ParamsE,@function
        .size           _ZN7cutlass13device_kernelINS_4conv6kernel13ConvUniversalINS1_16ConvProblemShapeILNS1_8OperatorE0ELi2EEENS1_10collective14CollectiveConvINS1_46MainloopSm90TmaGmmaWarpSpecializedImplicitGemmILS5_0ELi18ELi2EN4cute5tupleIJNSA_1CILi2EEENSC_ILi1EEESE_EEENS1_36KernelImplicitTmaWarpSpecializedSm90ELi1EEENSB_IJNSC_ILi64EEENSC_ILi128EEENSB_IJNSC_ILi32EEEEEEEEENS_6half_tESN_NSA_8TiledMMAINSA_8MMA_AtomIJNSA_4SM904GMMA26MMA_64x128x16_F32F16F16_SSILNSR_5MajorE0ELST_0ELNSR_7ScaleInE1ELSU_1EEEEEENSA_6LayoutINSB_IJSE_SE_SE_EEENSB_IJNSC_ILi0EEESZ_SZ_EEEEENSB_IJNSA_10UnderscoreES12_S12_EEEEENS7_6detail26Sm90ImplicitGemmTileTraitsINSA_20SM90_TMA_LOAD_IM2COLENSA_14ComposedLayoutINSA_7SwizzleILi2ELi4ELi3EEENSA_18smem_ptr_flag_bitsILi16EEENSX_INSB_IJNSB_IJNSC_ILi8EEES1D_EEENSB_IJSK_SE_EEENSB_IJSE_NSC_ILi18EEEEEEEEENSB_IJNSB_IJSK_NSC_ILi256EEEEEENSB_IJSE_SZ_EEENSB_IJSZ_NSC_ILi2048EEEEEEEEEEEEEvEENS16_INSA_23SM90_TMA_LOAD_MULTICASTENS18_IS1A_S1C_NSX_INSB_IJNSB_IJS1D_NSC_ILi16EEEEEES1F_S1H_EEENSB_IJS1K_S1L_NSB_IJSZ_NSC_ILi4096EEEEEEEEEEEEEvEEEENS_8epilogue10collective6detail29Sm90TmaWarpSpecializedAdapterINS24_15DefaultEpilogueISN_NSB_IJNSB_IJlllEEESE_SZ_EEES29_NS23_6thread17LinearCombinationISN_Li1EffLNS2A_9ScaleType4KindE0ELNS_15FloatRoundStyleE2ESN_EENS_4gemm15EpilogueDefaultEEEEEvvEEEEvNT_6ParamsE,(.L_x_178 - _ZN7cutlass13device_kernelINS_4conv6kernel13ConvUniversalINS1_16ConvProblemShapeILNS1_8OperatorE0ELi2EEENS1_10collective14CollectiveConvINS1_46MainloopSm90TmaGmmaWarpSpecializedImplicitGemmILS5_0ELi18ELi2EN4cute5tupleIJNSA_1CILi2EEENSC_ILi1EEESE_EEENS1_36KernelImplicitTmaWarpSpecializedSm90ELi1EEENSB_IJNSC_ILi64EEENSC_ILi128EEENSB_IJNSC_ILi32EEEEEEEEENS_6half_tESN_NSA_8TiledMMAINSA_8MMA_AtomIJNSA_4SM904GMMA26MMA_64x128x16_F32F16F16_SSILNSR_5MajorE0ELST_0ELNSR_7ScaleInE1ELSU_1EEEEEENSA_6LayoutINSB_IJSE_SE_SE_EEENSB_IJNSC_ILi0EEESZ_SZ_EEEEENSB_IJNSA_10UnderscoreES12_S12_EEEEENS7_6detail26Sm90ImplicitGemmTileTraitsINSA_20SM90_TMA_LOAD_IM2COLENSA_14ComposedLayoutINSA_7SwizzleILi2ELi4ELi3EEENSA_18smem_ptr_flag_bitsILi16EEENSX_INSB_IJNSB_IJNSC_ILi8EEES1D_EEENSB_IJSK_SE_EEENSB_IJSE_NSC_ILi18EEEEEEEEENSB_IJNSB_IJSK_NSC_ILi256EEEEEENSB_IJSE_SZ_EEENSB_IJSZ_NSC_ILi2048EEEEEEEEEEEEEvEENS16_INSA_23SM90_TMA_LOAD_MULTICASTENS18_IS1A_S1C_NSX_INSB_IJNSB_IJS1D_NSC_ILi16EEEEEES1F_S1H_EEENSB_IJS1K_S1L_NSB_IJSZ_NSC_ILi4096EEEEEEEEEEEEEvEEEENS_8epilogue10collective6detail29Sm90TmaWarpSpecializedAdapterINS24_15DefaultEpilogueISN_NSB_IJNSB_IJlllEEESE_SZ_EEES29_NS23_6thread17LinearCombinationISN_Li1EffLNS2A_9ScaleType4KindE0ELNS_15FloatRoundStyleE2ESN_EENS_4gemm15EpilogueDefaultEEEEEvvEEEEvNT_6ParamsE)
        .other          _ZN7cutlass13device_kernelINS_4conv6kernel13ConvUniversalINS1_16ConvProblemShapeILNS1_8OperatorE0ELi2EEENS1_10collective14CollectiveConvINS1_46MainloopSm90TmaGmmaWarpSpecializedImplicitGemmILS5_0ELi18ELi2EN4cute5tupleIJNSA_1CILi2EEENSC_ILi1EEESE_EEENS1_36KernelImplicitTmaWarpSpecializedSm90ELi1EEENSB_IJNSC_ILi64EEENSC_ILi128EEENSB_IJNSC_ILi32EEEEEEEEENS_6half_tESN_NSA_8TiledMMAINSA_8MMA_AtomIJNSA_4SM904GMMA26MMA_64x128x16_F32F16F16_SSILNSR_5MajorE0ELST_0ELNSR_7ScaleInE1ELSU_1EEEEEENSA_6LayoutINSB_IJSE_SE_SE_EEENSB_IJNSC_ILi0EEESZ_SZ_EEEEENSB_IJNSA_10UnderscoreES12_S12_EEEEENS7_6detail26Sm90ImplicitGemmTileTraitsINSA_20SM90_TMA_LOAD_IM2COLENSA_14ComposedLayoutINSA_7SwizzleILi2ELi4ELi3EEENSA_18smem_ptr_flag_bitsILi16EEENSX_INSB_IJNSB_IJNSC_ILi8EEES1D_EEENSB_IJSK_SE_EEENSB_IJSE_NSC_ILi18EEEEEEEEENSB_IJNSB_IJSK_NSC_ILi256EEEEEENSB_IJSE_SZ_EEENSB_IJSZ_NSC_ILi2048EEEEEEEEEEEEEvEENS16_INSA_23SM90_TMA_LOAD_MULTICASTENS18_IS1A_S1C_NSX_INSB_IJNSB_IJS1D_NSC_ILi16EEEEEES1F_S1H_EEENSB_IJS1K_S1L_NSB_IJSZ_NSC_ILi4096EEEEEEEEEEEEEvEEEENS_8epilogue10collective6detail29Sm90TmaWarpSpecializedAdapterINS24_15DefaultEpilogueISN_NSB_IJNSB_IJlllEEESE_SZ_EEES29_NS23_6thread17LinearCombinationISN_Li1EffLNS2A_9ScaleType4KindE0ELNS_15FloatRoundStyleE2ESN_EENS_4gemm15EpilogueDefaultEEEEEvvEEEEvNT_6ParamsE,@"STO_CUDA_ENTRY STV_DEFAULT"
_ZN7cutlass13device_kernelINS_4conv6kernel13ConvUniversalINS1_16ConvProblemShapeILNS1_8OperatorE0ELi2EEENS1_10collective14CollectiveConvINS1_46MainloopSm90TmaGmmaWarpSpecializedImplicitGemmILS5_0ELi18ELi2EN4cute5tupleIJNSA_1CILi2EEENSC_ILi1EEESE_EEENS1_36KernelImplicitTmaWarpSpecializedSm90ELi1EEENSB_IJNSC_ILi64EEENSC_ILi128EEENSB_IJNSC_ILi32EEEEEEEEENS_6half_tESN_NSA_8TiledMMAINSA_8MMA_AtomIJNSA_4SM904GMMA26MMA_64x128x16_F32F16F16_SSILNSR_5MajorE0ELST_0ELNSR_7ScaleInE1ELSU_1EEEEEENSA_6LayoutINSB_IJSE_SE_SE_EEENSB_IJNSC_ILi0EEESZ_SZ_EEEEENSB_IJNSA_10UnderscoreES12_S12_EEEEENS7_6detail26Sm90ImplicitGemmTileTraitsINSA_20SM90_TMA_LOAD_IM2COLENSA_14ComposedLayoutINSA_7SwizzleILi2ELi4ELi3EEENSA_18smem_ptr_flag_bitsILi16EEENSX_INSB_IJNSB_IJNSC_ILi8EEES1D_EEENSB_IJSK_SE_EEENSB_IJSE_NSC_ILi18EEEEEEEEENSB_IJNSB_IJSK_NSC_ILi256EEEEEENSB_IJSE_SZ_EEENSB_IJSZ_NSC_ILi2048EEEEEEEEEEEEEvEENS16_INSA_23SM90_TMA_LOAD_MULTICASTENS18_IS1A_S1C_NSX_INSB_IJNSB_IJS1D_NSC_ILi16EEEEEES1F_S1H_EEENSB_IJS1K_S1L_NSB_IJSZ_NSC_ILi4096EEEEEEEEEEEEEvEEEENS_8epilogue10collective6detail29Sm90TmaWarpSpecializedAdapterINS24_15DefaultEpilogueISN_NSB_IJNSB_IJlllEEESE_SZ_EEES29_NS23_6thread17LinearCombinationISN_Li1EffLNS2A_9ScaleType4KindE0ELNS_15FloatRoundStyleE2ESN_EENS_4gemm15EpilogueDefaultEEEEEvvEEEEvNT_6ParamsE:
[----:B------:R-:W-:Y:S01]  /*0000*/  LDC R1, c[0x0][0x28] ;  /* 0x00000a00ff017b82 */ /* 0x000fe20000000800 */
[----:B------:R-:W0:Y:S01]  /*0010*/  S2R R10, SR_TID.X ;  /* 0x00000000000a7919 */ /* 0x000e220000002100 */
[----:B------:R-:W-:Y:S01]  /*0020*/  ELECT P0, URZ, PT ;  /* 0x00000000003f782f */ /* 0x000fe20003800000 */
[----:B------:R-:W-:Y:S01]  /*0030*/  BSSY B0, `(.L_x_0) ;  /* 0x0000010000007945 */ /* 0x000fe20003800000 */
[----:B------:R-:W1:Y:S01]  /*0040*/  S2R R11, SR_CTAID.X ;  /* 0x00000000000b7919 */ /* 0x000e620000002500 */
[--C-:B0-----:R-:W-:Y:S02]  /*0050*/  SHF.R.U32.HI R0, RZ, 0x5, R10.reuse ;  /* 0x00000005ff007819 */ /* 0x101fe4000001160a */
[----:B------:R-:W-:-:S03]  /*0060*/  SHF.R.U32.HI R3, RZ, 0x7, R10 ;  /* 0x00000007ff037819 */ /* 0x000fc6000001160a */
[----:B------:R-:W0:Y:S04]  /*0070*/  SHFL.IDX PT, R2, R0, RZ, 0x1f ;  /* 0x00001fff00027589 */ /* 0x000e2800000e0000 */
[----:B------:R2:W3:Y:S01]  /*0080*/  SHFL.IDX PT, R9, R3, RZ, 0x1f ;  /* 0x00001fff03097589 */ /* 0x0004e200000e0000 */
[----:B0-----:R-:W-:-:S13]  /*0090*/  ISETP.NE.OR P0, PT, R2, RZ, !P0 ;  /* 0x000000ff0200720c */ /* 0x001fda0004705670 */
[----:B-123--:R-:W-:Y:S05]  /*00a0*/  @P0 BRA `(.L_x_1) ;  /* 0x0000000000200947 */ /* 0x00efea0003800000 */
[----:B------:R-:W-:Y:S02]  /*00b0*/  ULDC.64 UR4, c[0x0][0x198] ;  /* 0x0000660000047ab9 */ /* 0x000fe40000000a00 */
[----:B------:R-:W-:Y:S02]  /*00c0*/  UIADD3 UR6, UP0, UR4, 0xf0, URZ ;  /* 0x000000f004067890 */ /* 0x000fe4000ff1e03f */
[----:B------:R-:W-:Y:S02]  /*00d0*/  UIADD3 UR4, UP1, UR4, 0x1f0, URZ ;  /* 0x000001f004047890 */ /* 0x000fe4000ff3e03f */
[----:B------:R-:W-:Y:S02]  /*00e0*/  UIADD3.X UR7, URZ, UR5, URZ, UP0, !UPT ;  /* 0x000000053f077290 */ /* 0x000fe400087fe43f */
[----:B------:R-:W-:-:S07]  /*00f0*/  UIADD3.X UR5, URZ, UR5, URZ, UP1, !UPT ;  /* 0x000000053f057290 */ /* 0x000fce0008ffe43f */
[----:B------:R0:W-:Y:S02]  /*0100*/  UTMACCTL.PF [UR6] ;  /* 0x00000000060079b9 */ /* 0x0001e40008040000 */
[----:B------:R0:W-:Y:S02]  /*0110*/  UTMACCTL.PF [UR4] ;  /* 0x00000000040079b9 */ /* 0x0001e40008040000 */
[----:B0-----:R-:W-:Y:S01]  /*0120*/  NOP ;  /* 0x0000000000007918 */ /* 0x001fe20000000000 */
.L_x_1:
[----:B------:R-:W-:Y:S05]  /*0130*/  BSYNC B0 ;  /* 0x0000000000007941 */ /* 0x000fea0003800000 */
.L_x_0:
[----:B------:R-:W0:Y:S01]  /*0140*/  SHFL.IDX PT, R0, R0, RZ, 0x1f ;  /* 0x00001fff00007589 */ /* 0x000e2200000e0000 */
[----:B------:R-:W-:Y:S02]  /*0150*/  SHF.R.S32.HI R3, RZ, 0x1f, R10 ;  /* 0x0000001fff037819 */ /* 0x000fe4000001140a */
[----:B------:R-:W-:Y:S01]  /*0160*/  I2FP.F32.U32 R6, R11 ;  /* 0x0000000b00067245 */ /* 0x000fe20000201000 */
[----:B------:R-:W1:Y:S01]  /*0170*/  S2R R13, SR_CTAID.Y ;  /* 0x00000000000d7919 */ /* 0x000e620000002600 */
[----:B------:R-:W-:-:S04]  /*0180*/  LEA.HI R3, R3, R10, RZ, 0x7 ;  /* 0x0000000a03037211 */ /* 0x000fc800078f38ff */
[----:B------:R-:W-:-:S05]  /*0190*/  LOP3.LUT R3, R3, 0xffffff80, RZ, 0xc0, !PT ;  /* 0xffffff8003037812 */ /* 0x000fca00078ec0ff */
[----:B------:R-:W-:-:S05]  /*01a0*/  IMAD.IADD R12, R10, 0x1, -R3 ;  /* 0x000000010a0c7824 */ /* 0x000fca00078e0a03 */
[----:B------:R-:W-:-:S04]  /*01b0*/  SHF.R.S32.HI R3, RZ, 0x1f, R12 ;  /* 0x0000001fff037819 */ /* 0x000fc8000001140c */
[----:B------:R-:W-:Y:S02]  /*01c0*/  LEA.HI R3, R3, R12, RZ, 0x3 ;  /* 0x0000000c03037211 */ /* 0x000fe400078f18ff */
[----:B0-----:R-:W-:Y:S02]  /*01d0*/  ISETP.NE.AND P0, PT, R0, RZ, PT ;  /* 0x000000ff0000720c */ /* 0x001fe40003f05270 */
[--C-:B------:R-:W-:Y:S02]  /*01e0*/  SHF.R.S32.HI R4, RZ, 0x3, R3.reuse ;  /* 0x00000003ff047819 */ /* 0x100fe40000011403 */
[----:B------:R-:W-:Y:S02]  /*01f0*/  SHF.R.S32.HI R3, RZ, 0x1f, R3 ;  /* 0x0000001fff037819 */ /* 0x000fe40000011403 */
[----:B------:R-:W-:-:S07]  /*0200*/  SHF.R.S32.HI R5, RZ, 0x1f, R0 ;  /* 0x0000001fff057819 */ /* 0x000fce0000011400 */
[----:B-1----:R-:W-:Y:S05]  /*0210*/  @P0 BRA `(.L_x_2) ;  /* 0x0000000000d40947 */ /* 0x002fea0003800000 */
[----:B------:R-:W-:Y:S01]  /*0220*/  ELECT P0, URZ, PT ;  /* 0x00000000003f782f */ /* 0x000fe20003800000 */
[----:B------:R-:W-:-:S12]  /*0230*/  BSSY B0, `(.L_x_2) ;  /* 0x0000033000007945 */ /* 0x000fd80003800000 */
[----:B------:R-:W-:Y:S05]  /*0240*/  @!P0 BRA `(.L_x_3) ;  /* 0x0000000000c48947 */ /* 0x000fea0003800000 */
[----:B------:R-:W0:Y:S01]  /*0250*/  S2UR UR8, SR_CgaCtaId ;  /* 0x00000000000879c3 */ /* 0x000e220000008800 */
[----:B------:R-:W-:Y:S01]  /*0260*/  UMOV UR4, 0x400 ;  /* 0x0000040000047882 */ /* 0x000fe20000000000 */
[----:B------:R-:W-:Y:S01]  /*0270*/  UMOV UR5, 0x1 ;  /* 0x0000000100057882 */ /* 0x000fe20000000000 */
[----:B------:R-:W-:Y:S02]  /*0280*/  UMOV UR6, 0x2 ;  /* 0x0000000200067882 */ /* 0x000fe40000000000 */
[----:B------:R-:W-:-:S04]  /*0290*/  UIADD3 UR6, -UR6, 0x100000, URZ ;  /* 0x0010000006067890 */ /* 0x000fc8000fffe13f */
[----:B------:R-:W-:Y:S02]  /*02a0*/  USHF.L.U32 UR7, UR6, 0xb, URZ ;  /* 0x0000000b06077899 */ /* 0x000fe4000800063f */
[----:B------:R-:W-:Y:S02]  /*02b0*/  USHF.L.U32 UR6, UR6, 0x1, URZ ;  /* 0x0000000106067899 */ /* 0x000fe4000800063f */
[----:B0-----:R-:W-:Y:S02]  /*02c0*/  ULEA UR8, UR8, UR4, 0x18 ;  /* 0x0000000408087291 */ /* 0x001fe4000f8ec03f */
[----:B------:R-:W-:-:S04]  /*02d0*/  UIADD3 UR4, -UR5, 0x100000, URZ ;  /* 0x0010000005047890 */ /* 0x000fc8000fffe13f */
[----:B------:R-:W-:Y:S02]  /*02e0*/  USHF.L.U32 UR5, UR4, 0xb, URZ ;  /* 0x0000000b04057899 */ /* 0x000fe4000800063f */
[----:B------:R-:W-:Y:S01]  /*02f0*/  USHF.L.U32 UR4, UR4, 0x1, URZ ;  /* 0x0000000104047899 */ /* 0x000fe2000800063f */
[----:B------:R-:W0:Y:S11]  /*0300*/  FENCE.VIEW.ASYNC.S ;  /* 0x00000000000073c6 */ /* 0x000e360000000000 */
[----:B0-----:R0:W1:Y:S01]  /*0310*/  SYNCS.EXCH.64 URZ, [UR8+0x36000], UR4 ;  /* 0x03600004083f75b2 */ /* 0x0010620008000100 */
[----:B------:R0:W2:Y:S01]  /*0320*/  SYNCS.EXCH.64 URZ, [UR8+0x36090], UR6 ;  /* 0x03609006083f75b2 */ /* 0x0000a20008000100 */
[----:B------:R0:W3:Y:S01]  /*0330*/  SYNCS.EXCH.64 URZ, [UR8+0x36008], UR4 ;  /* 0x03600804083f75b2 */ /* 0x0000e20008000100 */
[----:B------:R0:W4:Y:S01]  /*0340*/  SYNCS.EXCH.64 URZ, [UR8+0x36098], UR6 ;  /* 0x03609806083f75b2 */ /* 0x0001220008000100 */
[----:B------:R0:W0:Y:S01]  /*0350*/  SYNCS.EXCH.64 URZ, [UR8+0x36010], UR4 ;  /* 0x03601004083f75b2 */ /* 0x0000220008000100 */
        /* <DEDUP_REMOVED lines=31> */
[----:B-1234-:R-:W-:Y:S01]  /*0550*/  NOP ;  /* 0x0000000000007918 */ /* 0x01efe20000000000 */
.L_x_3:
[----:B0-----:R-:W-:Y:S05]  /*0560*/  BSYNC B0 ;  /* 0x0000000000007941 */ /* 0x001fea0003800000 */
.L_x_2:
[----:B------:R-:W-:Y:S01]  /*0570*/  ULDC UR4, c[0x0][0x150] ;  /* 0x0000540000047ab9 */ /* 0x000fe20000000800 */
[----:B------:R-:W-:Y:S01]  /*0580*/  LEA.HI R3, R3, R4, RZ, 0x2 ;  /* 0x0000000403037211 */ /* 0x000fe200078f10ff */
[----:B------:R-:W-:Y:S01]  /*0590*/  FMUL R6, R6, UR4 ;  /* 0x0000000406067c20 */ /* 0x000fe20008400000 */
[----:B------:R-:W-:Y:S01]  /*05a0*/  LEA.HI R5, R5, R0, RZ, 0x2 ;  /* 0x0000000005057211 */ /* 0x000fe200078f10ff */
[----:B------:R-:W-:Y:S01]  /*05b0*/  ULDC UR4, c[0x0][0x154] ;  /* 0x0000550000047ab9 */ /* 0x000fe20000000800 */
[----:B------:R-:W-:Y:S01]  /*05c0*/  LOP3.LUT R3, R3, 0xfffffffc, RZ, 0xc0, !PT ;  /* 0xfffffffc03037812 */ /* 0x000fe200078ec0ff */
[----:B------:R-:W0:Y:S01]  /*05d0*/  LDC R14, c[0x0][0x140] ;  /* 0x00005000ff0e7b82 */ /* 0x000e220000000800 */
[----:B------:R-:W-:Y:S01]  /*05e0*/  LOP3.LUT R5, R5, 0x3ffffffc, RZ, 0xc0, !PT ;  /* 0x3ffffffc05057812 */ /* 0x000fe200078ec0ff */
[----:B------:R-:W1:Y:S01]  /*05f0*/  F2I.U32.TRUNC.NTZ R6, R6 ;  /* 0x0000000600067305 */ /* 0x000e62000020f000 */
[----:B------:R-:W-:Y:S01]  /*0600*/  LOP3.LUT P0, RZ, R12, 0x7, RZ, 0xc0, !PT ;  /* 0x000000070cff7812 */ /* 0x000fe2000780c0ff */
[----:B------:R-:W-:Y:S01]  /*0610*/  IMAD.IADD R3, R4, 0x1, -R3 ;  /* 0x0000000104037824 */ /* 0x000fe200078e0a03 */
[----:B------:R-:W-:Y:S01]  /*0620*/  ISETP.NE.AND P3, PT, R9, 0x1, PT ;  /* 0x000000010900780c */ /* 0x000fe20003f65270 */
[----:B------:R-:W-:Y:S01]  /*0630*/  IMAD.IADD R0, R0, 0x1, -R5 ;  /* 0x0000000100007824 */ /* 0x000fe200078e0a05 */
[----:B------:R-:W-:Y:S01]  /*0640*/  I2FP.F32.U32 R5, R13 ;  /* 0x0000000d00057245 */ /* 0x000fe20000201000 */
[----:B------:R-:W-:Y:S01]  /*0650*/  NOP ;  /* 0x0000000000007918 */ /* 0x000fe20000000000 */
[----:B------:R-:W-:Y:S01]  /*0660*/  NOP ;  /* 0x0000000000007918 */ /* 0x000fe20000000000 */
[----:B------:R-:W-:-:S02]  /*0670*/  IMAD R4, R0, 0x4, R3 ;  /* 0x0000000400047824 */ /* 0x000fc400078e0203 */
[----:B------:R-:W-:Y:S01]  /*0680*/  FMUL R7, R5, UR4 ;  /* 0x0000000405077c20 */ /* 0x000fe20008400000 */
[----:B------:R-:W-:Y:S01]  /*0690*/  ULDC UR4, c[0x0][0x144] ;  /* 0x0000510000047ab9 */ /* 0x000fe20000000800 */
[C---:B------:R-:W-:Y:S01]  /*06a0*/  IMAD.SHL.U32 R5, R4.reuse, 0x4, RZ ;  /* 0x0000000404057824 */ /* 0x040fe200078e00ff */
[----:B------:R-:W-:Y:S01]  /*06b0*/  LEA.HI R0, R4, R4, RZ, 0x1 ;  /* 0x0000000404007211 */ /* 0x000fe200078f08ff */
[----:B-1----:R-:W-:Y:S02]  /*06c0*/  IMAD.MOV R8, RZ, RZ, -R6 ;  /* 0x000000ffff087224 */ /* 0x002fe400078e0a06 */
[----:B------:R-:W1:Y:S01]  /*06d0*/  F2I.U32.TRUNC.NTZ R7, R7 ;  /* 0x0000000700077305 */ /* 0x000e62000020f000 */
[----:B------:R-:W-:Y:S01]  /*06e0*/  LOP3.LUT R3, R0, 0xfffffffe, RZ, 0xc0, !PT ;  /* 0xfffffffe00037812 */ /* 0x000fe200078ec0ff */
[----:B------:R-:W-:Y:S01]  /*06f0*/  IMAD R0, R8, UR4, R11 ;  /* 0x0000000408007c24 */ /* 0x000fe2000f8e020b */
[----:B------:R-:W-:-:S03]  /*0700*/  ULDC UR4, c[0x0][0x148] ;  /* 0x0000520000047ab9 */ /* 0x000fc60000000800 */
[----:B------:R-:W-:Y:S01]  /*0710*/  IMAD.IADD R3, R4, 0x1, -R3 ;  /* 0x0000000104037824 */ /* 0x000fe200078e0a03 */
[----:B0-----:R-:W-:-:S04]  /*0720*/  ISETP.EQ.U32.AND P1, PT, R14, 0x1, PT ;  /* 0x000000010e00780c */ /* 0x001fc80003f22070 */
[----:B------:R-:W-:Y:S02]  /*0730*/  ISETP.NE.AND P4, PT, R3, R0, PT ;  /* 0x000000000300720c */ /* 0x000fe40003f85270 */
[----:B------:R-:W-:-:S04]  /*0740*/  SHF.R.S32.HI R3, RZ, 0x1f, R2 ;  /* 0x0000001fff037819 */ /* 0x000fc80000011402 */
[----:B------:R-:W-:Y:S02]  /*0750*/  LEA.HI R0, R3, R2, RZ, 0x2 ;  /* 0x0000000203007211 */ /* 0x000fe400078f10ff */
[----:B------:R-:W-:Y:S01]  /*0760*/  LOP3.LUT R3, R4, 0xc, R5, 0x78, !PT ;  /* 0x0000000c04037812 */ /* 0x000fe200078e7805 */
[----:B-1----:R-:W-:Y:S01]  /*0770*/  IMAD.MOV R4, RZ, RZ, -R7 ;  /* 0x000000ffff047224 */ /* 0x002fe200078e0a07 */
[----:B------:R-:W-:Y:S02]  /*0780*/  LOP3.LUT R5, R0, 0xfffffffc, RZ, 0xc0, !PT ;  /* 0xfffffffc00057812 */ /* 0x000fe400078ec0ff */
[C---:B------:R-:W-:Y:S01]  /*0790*/  ISETP.LT.U32.AND P0, PT, R3.reuse, 0x2, !P0 ;  /* 0x000000020300780c */ /* 0x040fe20004701070 */
[----:B------:R-:W-:Y:S01]  /*07a0*/  IMAD R7, R4, UR4, R13 ;  /* 0x0000000404077c24 */ /* 0x000fe2000f8e020d */
[----:B------:R-:W-:Y:S01]  /*07b0*/  @P4 LEA.HI R0, R3, R3, RZ, 0x1 ;  /* 0x0000000303004211 */ /* 0x000fe200078f08ff */
[----:B------:R-:W-:Y:S02]  /*07c0*/  IMAD.IADD R8, R2, 0x1, -R5 ;  /* 0x0000000102087824 */ /* 0x000fe400078e0a05 */
[----:B------:R-:W-:Y:S01]  /*07d0*/  IMAD.MOV.U32 R5, RZ, RZ, 0x1 ;  /* 0x00000001ff057424 */ /* 0x000fe200078e00ff */
[----:B------:R-:W-:-:S02]  /*07e0*/  @P4 SHF.R.S32.HI R0, RZ, 0x1, R0 ;  /* 0x00000001ff004819 */ /* 0x000fc40000011400 */
[----:B------:R-:W-:Y:S02]  /*07f0*/  LOP3.LUT P2, RZ, R9, R8, RZ, 0xfc, !PT ;  /* 0x0000000809ff7212 */ /* 0x000fe4000784fcff */
[----:B------:R-:W-:Y:S02]  /*0800*/  @P4 ISETP.NE.AND P5, PT, R0, R7, PT ;  /* 0x000000070000420c */ /* 0x000fe40003fa5270 */
[----:B------:R-:W-:Y:S02]  /*0810*/  SEL R4, RZ, 0x1, P2 ;  /* 0x00000001ff047807 */ /* 0x000fe40001000000 */
[----:B------:R-:W-:Y:S02]  /*0820*/  SEL R0, RZ, 0x1, !P0 ;  /* 0x00000001ff007807 */ /* 0x000fe40004000000 */
[----:B------:R-:W-:Y:S02]  /*0830*/  @P4 SEL R5, RZ, 0x1, P5 ;  /* 0x00000001ff054807 */ /* 0x000fe40002800000 */
[----:B------:R-:W-:-:S02]  /*0840*/  SEL R4, R4, 0x2, P3 ;  /* 0x0000000204047807 */ /* 0x000fc40001800000 */
[----:B------:R-:W-:Y:S01]  /*0850*/  LOP3.LUT R5, R5, R0, RZ, 0xc0, !PT ;  /* 0x0000000005057212 */ /* 0x000fe200078ec0ff */
[----:B------:R-:W-:Y:S06]  /*0860*/  @!P1 BRA `(.L_x_4) ;  /* 0x0000000000089947 */ /* 0x000fec0003800000 */
[----:B------:R-:W-:Y:S01]  /*0870*/  UCGABAR_ARV ;  /* 0x00000000000079c7 */ /* 0x000fe20008000000 */
[----:B------:R-:W-:Y:S05]  /*0880*/  BRA `(.L_x_5) ;  /* 0x0000000000047947 */ /* 0x000fea0003800000 */
.L_x_4:
[----:B------:R-:W-:Y:S01]  /*0890*/  NOP ;  /* 0x0000000000007918 */ /* 0x000fe20000000000 */
.L_x_5:
[----:B------:R-:W-:Y:S01]  /*08a0*/  ULDC.64 UR4, c[0x0][0x598] ;  /* 0x0001660000047ab9 */ /* 0x000fe20000000a00 */
[----:B------:R-:W-:Y:S01]  /*08b0*/  ULDC.64 UR12, c[0x0][0x208] ;  /* 0x00008200000c7ab9 */ /* 0x000fe20000000a00 */
[----:B------:R-:W-:-:S04]  /*08c0*/  ISETP.NE.U32.AND P0, PT, RZ, UR4, PT ;  /* 0x00000004ff007c0c */ /* 0x000fc8000bf05070 */
[----:B------:R-:W-:-:S13]  /*08d0*/  ISETP.NE.AND.EX P0, PT, RZ, UR5, PT, P0 ;  /* 0x00000005ff007c0c */ /* 0x000fda000bf05300 */
[----:B------:R-:W-:Y:S05]  /*08e0*/  @!P0 BRA `(.L_x_6) ;  /* 0x00000000001c8947 */ /* 0x000fea0003800000 */
[----:B------:R-:W0:Y:S02]  /*08f0*/  LDC.64 R6, c[0x0][0x598] ;  /* 0x00016600ff067b82 */ /* 0x000e240000000a00 */
[----:B0-----:R-:W2:Y:S02]  /*0900*/  LDG.E.64 R6, desc[UR12][R6.64] ;  /* 0x0000000c06067981 */ /* 0x001ea4000c1e1b00 */
[----:B--2---:R-:W-:-:S04]  /*0910*/  ISETP.NE.U32.AND P0, PT, R6, RZ, PT ;  /* 0x000000ff0600720c */ /* 0x004fc80003f05070 */
[----:B------:R-:W-:-:S13]  /*0920*/  ISETP.NE.AND.EX P0, PT, R7, RZ, PT, P0 ;  /* 0x000000ff0700720c */ /* 0x000fda0003f05300 */
[----:B------:R-:W-:Y:S05]  /*0930*/  @!P0 BRA `(.L_x_6) ;  /* 0x0000000000088947 */ /* 0x000fea0003800000 */
[----:B------:R0:W5:Y:S01]  /*0940*/  LD.E R0, desc[UR12][R6.64] ;  /* 0x0000000c06007980 */ /* 0x000162000c101900 */
[----:B------:R-:W-:Y:S05]  /*0950*/  BRA `(.L_x_7) ;  /* 0x0000000000207947 */ /* 0x000fea0003800000 */
.L_x_6:
[----:B------:R-:W-:Y:S02]  /*0960*/  ULDC.64 UR4, c[0x0][0x588] ;  /* 0x0001620000047ab9 */ /* 0x000fe40000000a00 */
[----:B------:R-:W-:-:S04]  /*0970*/  ISETP.NE.U32.AND P0, PT, RZ, UR4, PT ;  /* 0x00000004ff007c0c */ /* 0x000fc8000bf05070 */
[----:B------:R-:W-:-:S13]  /*0980*/  ISETP.NE.AND.EX P0, PT, RZ, UR5, PT, P0 ;  /* 0x00000005ff007c0c */ /* 0x000fda000bf05300 */
[----:B------:R-:W-:Y:S05]  /*0990*/  @!P0 BRA `(.L_x_8) ;  /* 0x00000000000c8947 */ /* 0x000fea0003800000 */
[----:B------:R-:W0:Y:S02]  /*09a0*/  LDC.64 R6, c[0x0][0x588] ;  /* 0x00016200ff067b82 */ /* 0x000e240000000a00 */
[----:B0-----:R1:W5:Y:S01]  /*09b0*/  LDG.E R0, desc[UR12][R6.64] ;  /* 0x0000000c06007981 */ /* 0x001362000c1e1900 */
[----:B------:R-:W-:Y:S05]  /*09c0*/  BRA `(.L_x_7) ;  /* 0x0000000000047947 */ /* 0x000fea0003800000 */
.L_x_8:
[----:B------:R-:W2:Y:S02]  /*09d0*/  LDC R0, c[0x0][0x580] ;  /* 0x00016000ff007b82 */ /* 0x000ea40000000800 */
.L_x_7:
[----:B------:R-:W-:Y:S02]  /*09e0*/  ULDC.64 UR4, c[0x0][0x5a0] ;  /* 0x0001680000047ab9 */ /* 0x000fe40000000a00 */
[----:B------:R-:W-:-:S04]  /*09f0*/  ISETP.NE.U32.AND P0, PT, RZ, UR4, PT ;  /* 0x00000004ff007c0c */ /* 0x000fc8000bf05070 */
[----:B------:R-:W-:-:S13]  /*0a00*/  ISETP.NE.AND.EX P0, PT, RZ, UR5, PT, P0 ;  /* 0x00000005ff007c0c */ /* 0x000fda000bf05300 */
[----:B------:R-:W-:Y:S05]  /*0a10*/  @!P0 BRA `(.L_x_9) ;  /* 0x00000000001c8947 */ /* 0x000fea0003800000 */
[----:B01----:R-:W0:Y:S02]  /*0a20*/  LDC.64 R6, c[0x0][0x5a0] ;  /* 0x00016800ff067b82 */ /* 0x003e240000000a00 */
[----:B0-----:R-:W3:Y:S02]  /*0a30*/  LDG.E.64 R6, desc[UR12][R6.64] ;  /* 0x0000000c06067981 */ /* 0x001ee4000c1e1b00 */
[----:B---3--:R-:W-:-:S04]  /*0a40*/  ISETP.NE.U32.AND P0, PT, R6, RZ, PT ;  /* 0x000000ff0600720c */ /* 0x008fc80003f05070 */
[----:B------:R-:W-:-:S13]  /*0a50*/  ISETP.NE.AND.EX P0, PT, R7, RZ, PT, P0 ;  /* 0x000000ff0700720c */ /* 0x000fda0003f05300 */
[----:B------:R-:W-:Y:S05]  /*0a60*/  @!P0 BRA `(.L_x_9) ;  /* 0x0000000000088947 */ /* 0x000fea0003800000 */
[----:B------:R0:W5:Y:S01]  /*0a70*/  LD.E R2, desc[UR12][R6.64] ;  /* 0x0000000c06027980 */ /* 0x000162000c101900 */
[----:B------:R-:W-:Y:S05]  /*0a80*/  BRA `(.L_x_10) ;  /* 0x0000000000207947 */ /* 0x000fea0003800000 */
.L_x_9:
[----:B------:R-:W-:Y:S02]  /*0a90*/  ULDC.64 UR4, c[0x0][0x590] ;  /* 0x0001640000047ab9 */ /* 0x000fe40000000a00 */
[----:B------:R-:W-:-:S04]  /*0aa0*/  ISETP.NE.U32.AND P0, PT, RZ, UR4, PT ;  /* 0x00000004ff007c0c */ /* 0x000fc8000bf05070 */
[----:B------:R-:W-:-:S13]  /*0ab0*/  ISETP.NE.AND.EX P0, PT, RZ, UR5, PT, P0 ;  /* 0x00000005ff007c0c */ /* 0x000fda000bf05300 */
[----:B------:R-:W-:Y:S05]  /*0ac0*/  @!P0 BRA `(.L_x_11) ;  /* 0x00000000000c8947 */ /* 0x000fea0003800000 */
[----:B01----:R-:W0:Y:S02]  /*0ad0*/  LDC.64 R6, c[0x0][0x590] ;  /* 0x00016400ff067b82 */ /* 0x003e240000000a00 */
[----:B0-----:R1:W5:Y:S01]  /*0ae0*/  LDG.E R2, desc[UR12][R6.64] ;  /* 0x0000000c06027981 */ /* 0x001362000c1e1900 */
[----:B------:R-:W-:Y:S05]  /*0af0*/  BRA `(.L_x_10) ;  /* 0x0000000000047947 */ /* 0x000fea0003800000 */
.L_x_11:
[----:B------:R-:W3:Y:S02]  /*0b00*/  LDC R2, c[0x0][0x584] ;  /* 0x00016100ff027b82 */ /* 0x000ee40000000800 */
.L_x_10:
[----:B01----:R-:W0:Y:S08]  /*0b10*/  LDC R6, c[0x0][0x3c4] ;  /* 0x0000f100ff067b82 */ /* 0x003e300000000800 */
[----:B------:R-:W1:Y:S01]  /*0b20*/  LDC.64 R14, c[0x0][0x3c8] ;  /* 0x0000f200ff0e7b82 */ /* 0x000e620000000a00 */
[----:B0-----:R-:W-:-:S05]  /*0b30*/  VIADD R6, R6, 0x1f ;  /* 0x0000001f06067836 */ /* 0x001fca0000000000 */
[----:B------:R-:W-:-:S04]  /*0b40*/  SHF.R.S32.HI R7, RZ, 0x1f, R6 ;  /* 0x0000001fff077819 */ /* 0x000fc80000011406 */
[----:B------:R-:W-:-:S04]  /*0b50*/  LEA.HI R7, R7, R6, RZ, 0x5 ;  /* 0x0000000607077211 */ /* 0x000fc800078f28ff */
[----:B------:R-:W-:-:S05]  /*0b60*/  SHF.R.S32.HI R7, RZ, 0x5, R7 ;  /* 0x00000005ff077819 */ /* 0x000fca0000011407 */
[----:B-1----:R-:W-:-:S04]  /*0b70*/  IMAD R6, R7, R14, RZ ;  /* 0x0000000e07067224 */ /* 0x002fc800078e02ff */
[----:B------:R-:W-:Y:S01]  /*0b80*/  IMAD R6, R6, R15, RZ ;  /* 0x0000000f06067224 */ /* 0x000fe200078e02ff */
[----:B------:R-:W-:Y:S06]  /*0b90*/  @!P1 BRA `(.L_x_12) ;  /* 0x00000000000c9947 */ /* 0x000fec0003800000 */
[----:B------:R-:W-:Y:S01]  /*0ba0*/  UCGABAR_WAIT ;  /* 0x0000000000007dc7 */ /* 0x000fe20008000000 */
[----:B------:R-:W-:Y:S01]  /*0bb0*/  CCTL.IVALL ;  /* 0x00000000ff00798f */ /* 0x000fe20002000000 */
[----:B------:R-:W-:Y:S05]  /*0bc0*/  BRA `(.L_x_13) ;  /* 0x0000000000047947 */ /* 0x000fea0003800000 */
.L_x_12:
[----:B------:R-:W-:Y:S06]  /*0bd0*/  BAR.SYNC.DEFER_BLOCKING 0x0 ;  /* 0x0000000000007b1d */ /* 0x000fec0000010000 */
.L_x_13:
[----:B------:R-:W-:-:S13]  /*0be0*/  ISETP.NE.AND P0, PT, R9, RZ, PT ;  /* 0x000000ff0900720c */ /* 0x000fda0003f05270 */
[----:B------:R-:W-:Y:S05]  /*0bf0*/  @!P0 BRA `(.L_x_14) ;  /* 0x0000005000b88947 */ /* 0x000fea0003800000 */
[----:B------:R-:W-:-:S13]  /*0c00*/  ISETP.NE.AND P0, PT, R9, 0x1, PT ;  /* 0x000000010900780c */ /* 0x000fda0003f05270 */
[----:B------:R-:W-:Y:S05]  /*0c10*/  @P0 EXIT ;  /* 0x000000000000094d */ /* 0x000fea0003800000 */
[----:B------:R-:W-:Y:S01]  /*0c20*/  ISETP.GE.AND P0, PT, R6, 0x1, PT ;  /* 0x000000010600780c */ /* 0x000fe20003f06270 */
[----:B------:R-:W-:Y:S01]  /*0c30*/  UMOV UR4, URZ ;  /* 0x0000003f00047c82 */ /* 0x000fe20008000000 */
[----:B------:R-:W-:Y:S02]  /*0c40*/  CS2R R86, SRZ ;  /* 0x0000000000567805 */ /* 0x000fe4000001ff00 */
[----:B------:R-:W-:Y:S02]  /*0c50*/  CS2R R24, SRZ ;  /* 0x0000000000187805 */ /* 0x000fe4000001ff00 */
[----:B------:R-:W-:Y:S02]  /*0c60*/  CS2R R26, SRZ ;  /* 0x00000000001a7805 */ /* 0x000fe4000001ff00 */
[----:B------:R-:W-:Y:S02]  /*0c70*/  CS2R R28, SRZ ;  /* 0x00000000001c7805 */ /* 0x000fe4000001ff00 */
[----:B------:R-:W-:-:S02]  /*0c80*/  CS2R R30, SRZ ;  /* 0x00000000001e7805 */ /* 0x000fc4000001ff00 */
[----:B------:R-:W-:Y:S02]  /*0c90*/  CS2R R32, SRZ ;  /* 0x0000000000207805 */ /* 0x000fe4000001ff00 */
        /* <DEDUP_REMOVED lines=25> */
[----:B------:R-:W-:Y:S01]  /*0e30*/  CS2R R84, SRZ ;  /* 0x0000000000547805 */ /* 0x000fe2000001ff00 */
[----:B------:R-:W-:Y:S06]  /*0e40*/  @!P0 BRA `(.L_x_15) ;  /* 0x0000000000788947 */ /* 0x000fec0003800000 */
[----:B------:R-:W-:-:S04]  /*0e50*/  LOP3.LUT R7, R4, 0x1, RZ, 0xfc, !PT ;  /* 0x0000000104077812 */ /* 0x000fc800078efcff */
[----:B------:R-:W-:-:S13]  /*0e60*/  ISETP.NE.AND P0, PT, R7, 0x3, PT ;  /* 0x000000030700780c */ /* 0x000fda0003f05270 */
[----:B------:R-:W-:Y:S05]  /*0e70*/  @!P0 BRA `(.L_x_16) ;  /* 0x0000000000048947 */ /* 0x000fea0003800000 */
[----:B------:R-:W-:Y:S01]  /*0e80*/  BPT.TRAP 0x1 ;  /* 0x000000040000795c */ /* 0x000fe20000300000 */
.L_x_16:
[----:B------:R-:W0:Y:S01]  /*0e90*/  S2UR UR5, SR_CgaCtaId ;  /* 0x00000000000579c3 */ /* 0x000e220000008800 */
[----:B------:R-:W-:Y:S01]  /*0ea0*/  SHF.L.U32 R7, RZ, 0x1f, RZ ;  /* 0x0000001fff077819 */ /* 0x000fe200000006ff */
[----:B------:R-:W-:Y:S02]  /*0eb0*/  UMOV UR4, 0x400 ;  /* 0x0000040000047882 */ /* 0x000fe40000000000 */
[----:B0-----:R-:W-:-:S12]  /*0ec0*/  ULEA UR4, UR5, UR4, 0x18 ;  /* 0x0000000405047291 */ /* 0x001fd8000f8ec03f */
.L_x_17:
[----:B0-----:R-:W-:-:S04]  /*0ed0*/  IMAD.U32 R8, RZ, RZ, UR4 ;  /* 0x00000004ff087e24 */ /* 0x001fc8000f8e00ff */
[----:B------:R0:W1:Y:S03]  /*0ee0*/  SYNCS.PHASECHK.TRANS64.TRYWAIT P0, [R8+URZ+0x36000], R7 ;  /* 0x03600007080075a7 */ /* 0x000066000800017f */
[----:B-1----:R-:W-:Y:S05]  /*0ef0*/  @!P0 NANOSLEEP.SYNCS 0x989680 ;  /* 0x009896800000895d */ /* 0x002fea0003900000 */
[----:B------:R-:W1:Y:S02]  /*0f00*/  @!P0 SYNCS.PHASECHK.TRANS64 P0, [R8+URZ+0x36000], R7 ;  /* 0x03600007080085a7 */ /* 0x000e64000800007f */
[----:B-1----:R-:W-:Y:S05]  /*0f10*/  @!P0 BRA `(.L_x_17) ;  /* 0xfffffffc00ec8947 */ /* 0x002fea000383ffff */
[----:B------:R-:W-:Y:S01]  /*0f20*/  UIADD3 UR5, UR4, 0x12000, URZ ;  /* 0x0001200004057890 */ /* 0x000fe2000fffe03f */
[----:B------:R-:W-:Y:S01]  /*0f30*/  WARPGROUP.ARRIVE ;  /* 0x00000000000079c5 */ /* 0x000fe20000000000 */
[----:B------:R-:W-:Y:S02]  /*0f40*/  USHF.R.U32.HI UR4, URZ, 0x4, UR4 ;  /* 0x000000043f047899 */ /* 0x000fe40008011604 */
[----:B------:R-:W-:Y:S02]  /*0f50*/  USHF.R.U32.HI UR5, URZ, 0x4, UR5 ;  /* 0x000000043f057899 */ /* 0x000fe40008011605 */
[----:B------:R-:W-:Y:S02]  /*0f60*/  ULOP3.LUT UR4, UR4, 0x3fff, URZ, 0xc0, !UPT ;  /* 0x00003fff04047892 */ /* 0x000fe4000f8ec03f */
[----:B------:R-:W-:Y:S02]  /*0f70*/  ULOP3.LUT UR5, UR5, 0x3fff, URZ, 0xc0, !UPT ;  /* 0x00003fff05057892 */ /* 0x000fe4000f8ec03f */
[----:B------:R-:W-:-:S02]  /*0f80*/  ULOP3.LUT UR4, UR4, 0x10000, URZ, 0xfc, !UPT ;  /* 0x0001000004047892 */ /* 0x000fc4000f8efc3f */
[----:B------:R-:W-:Y:S01]  /*0f90*/  ULOP3.LUT UR6, UR5, 0x10000, URZ, 0xfc, !UPT ;  /* 0x0001000005067892 */ /* 0x000fe2000f8efc3f */
[----:B------:R-:W-:Y:S02]  /*0fa0*/  UMOV UR7, 0x80000020 ;  /* 0x8000002000077882 */ /* 0x000fe40000000000 */
[----:B------:R-:W-:-:S06]  /*0fb0*/  UMOV UR5, 0x80000020 ;  /* 0x8000002000057882 */ /* 0x000fcc0000000000 */
[----:B------:R-:W-:Y:S01]  /*0fc0*/  HGMMA.64x128x16.F32 R24, gdesc[UR4], RZ, !UPT ;  /* 0x01e00000041879f0 */ /* 0x000fe2000c7008ff */
[----:B------:R-:W-:Y:S02]  /*0fd0*/  UIADD3 UR4, UR4, 0x2, URZ ;  /* 0x0000000204047890 */ /* 0x000fe4000fffe03f */
[----:B------:R-:W-:Y:S01]  /*0fe0*/  UIADD3 UR6, UR6, 0x2, URZ ;  /* 0x0000000206067890 */ /* 0x000fe2000fffe03f */
[----:B------:R-:W-:Y:S01]  /*0ff0*/  UMOV UR5, 0x80000020 ;  /* 0x8000002000057882 */ /* 0x000fe20000000000 */
[----:B------:R-:W-:-:S07]  /*1000*/  UMOV UR7, 0x80000020 ;  /* 0x8000002000077882 */ /* 0x000fce0000000000 */
[----:B------:R-:W-:Y:S01]  /*1010*/  HGMMA.64x128x16.F32 R24, gdesc[UR4], R24, gsb0 ;  /* 0x01e00000041879f0 */ /* 0x000fe20008000818 */
[----:B------:R-:W-:-:S05]  /*1020*/  UMOV UR4, 0x1 ;  /* 0x0000000100047882 */ /* 0x000fca0000000000 */
.L_x_15:
[----:B0-----:R-:W-:-:S05]  /*1030*/  VIMNMX R7, R6, 0x1, PT ;  /* 0x0000000106077848 */ /* 0x001fca0003fe0100 */
[----:B------:R-:W-:-:S05]  /*1040*/  IMAD.IADD R7, R6, 0x1, -R7 ;  /* 0x0000000106077824 */ /* 0x000fca00078e0a07 */
[----:B------:R-:W-:-:S13]  /*1050*/  ISETP.GE.AND P0, PT, R7, 0x1, PT ;  /* 0x000000010700780c */ /* 0x000fda0003f06270 */
[----:B------:R-:W-:Y:S05]  /*1060*/  @!P0 BRA `(.L_x_18) ;  /* 0x0000000000ec8947 */ /* 0x000fea0003800000 */
[----:B------:R-:W0:Y:S01]  /*1070*/  S2UR UR6, SR_CgaCtaId ;  /* 0x00000000000679c3 */ /* 0x000e220000008800 */
[----:B------:R-:W-:Y:S01]  /*1080*/  UMOV UR5, 0x400 ;  /* 0x0000040000057882 */ /* 0x000fe20000000000 */
[----:B------:R-:W-:Y:S01]  /*1090*/  LOP3.LUT R13, R4, 0x1, RZ, 0xfc, !PT ;  /* 0x00000001040d7812 */ /* 0x000fe200078efcff */
[----:B------:R-:W-:Y:S01]  /*10a0*/  IMAD.MOV.U32 R12, RZ, RZ, RZ ;  /* 0x000000ffff0c7224 */ /* 0x000fe200078e00ff */
[----:B------:R-:W-:Y:S01]  /*10b0*/  UISETP.NE.U32.AND UP0, UPT, UR4, URZ, UPT ;  /* 0x0000003f0400728c */ /* 0x000fe2000bf05070 */
[----:B------:R-:W-:Y:S02]  /*10c0*/  IMAD.MOV.U32 R8, RZ, RZ, R7 ;  /* 0x000000ffff087224 */ /* 0x000fe400078e0007 */
[----:B------:R-:W-:Y:S01]  /*10d0*/  IMAD.MOV.U32 R9, RZ, RZ, RZ ;  /* 0x000000ffff097224 */ /* 0x000fe200078e00ff */
[----:B0-----:R-:W-:-:S04]  /*10e0*/  ULEA UR5, UR6, UR5, 0x18 ;  /* 0x0000000506057291 */ /* 0x001fc8000f8ec03f */
[----:B------:R-:W-:Y:S02]  /*10f0*/  UIADD3 UR7, UR5, 0x12000, URZ ;  /* 0x0001200005077890 */ /* 0x000fe4000fffe03f */
[----:B------:R-:W-:Y:S02]  /*1100*/  USHF.R.U32.HI UR6, URZ, 0x4, UR5 ;  /* 0x000000043f067899 */ /* 0x000fe40008011605 */
[----:B------:R-:W-:Y:S02]  /*1110*/  USHF.R.U32.HI UR7, URZ, 0x4, UR7 ;  /* 0x000000043f077899 */ /* 0x000fe40008011607 */
[----:B------:R-:W-:Y:S02]  /*1120*/  ULOP3.LUT UR6, UR6, 0x3fff, URZ, 0xc0, !UPT ;  /* 0x00003fff06067892 */ /* 0x000fe4000f8ec03f */
[----:B------:R-:W-:Y:S02]  /*1130*/  ULOP3.LUT UR7, UR7, 0x3fff, URZ, 0xc0, !UPT ;  /* 0x00003fff07077892 */ /* 0x000fe4000f8ec03f */
[----:B------:R-:W-:-:S02]  /*1140*/  ULOP3.LUT UR6, UR6, 0x10000, URZ, 0xfc, !UPT ;  /* 0x0001000006067892 */ /* 0x000fc4000f8efc3f */
[----:B------:R-:W-:-:S12]  /*1150*/  ULOP3.LUT UR7, UR7, 0x10000, URZ, 0xfc, !UPT ;  /* 0x0001000007077892 */ /* 0x000fd8000f8efc3f */
.L_x_23:
[----:B------:R-:W-:-:S13]  /*1160*/  ISETP.NE.AND P1, PT, R13, 0x3, PT ;  /* 0x000000030d00780c */ /* 0x000fda0003f25270 */
[----:B------:R-:W-:Y:S05]  /*1170*/  @!P1 BRA `(.L_x_19) ;  /* 0x0000000000049947 */ /* 0x000fea0003800000 */
[----:B------:R-:W-:Y:S01]  /*1180*/  BPT.TRAP 0x1 ;  /* 0x000000040000795c */ /* 0x000fe20000300000 */
.L_x_19:
[----:B------:R-:W-:Y:S01]  /*1190*/  SHF.L.U32 R10, R12, 0x1f, RZ ;  /* 0x0000001f0c0a7819 */ /* 0x000fe200000006ff */
[----:B------:R-:W-:-:S12]  /*11a0*/  ULEA UR8, UR4, UR5, 0x3 ;  /* 0x0000000504087291 */ /* 0x000fd8000f8e183f */
.L_x_20:
[----:B0-----:R-:W-:-:S04]  /*11b0*/  IMAD.U32 R11, RZ, RZ, UR8 ;  /* 0x00000008ff0b7e24 */ /* 0x001fc8000f8e00ff */
[----:B------:R0:W1:Y:S03]  /*11c0*/  SYNCS.PHASECHK.TRANS64.TRYWAIT P0, [R11+URZ+0x36000], R10 ;  /* 0x0360000a0b0075a7 */ /* 0x000066000800017f */
[----:B-1----:R-:W-:Y:S05]  /*11d0*/  @!P0 NANOSLEEP.SYNCS 0x989680 ;  /* 0x009896800000895d */ /* 0x002fea0003900000 */
[----:B------:R-:W1:Y:S02]  /*11e0*/  @!P0 SYNCS.PHASECHK.TRANS64 P0, [R11+URZ+0x36000], R10 ;  /* 0x0360000a0b0085a7 */ /* 0x000e64000800007f */
[----:B-1----:R-:W-:Y:S05]  /*11f0*/  @!P0 BRA `(.L_x_20) ;  /* 0xfffffffc00ec8947 */ /* 0x002fea000383ffff */
[----:B------:R-:W-:Y:S01]  /*1200*/  ULEA UR8, UR4, UR6, 0x8 ;  /* 0x0000000604087291 */ /* 0x000fe2000f8e403f */
[----:B------:R-:W-:Y:S01]  /*1210*/  WARPGROUP.ARRIVE ;  /* 0x00000000000079c5 */ /* 0x000fe20000000000 */
[----:B------:R-:W-:Y:S01]  /*1220*/  ULEA UR10, UR4, UR7, 0x9 ;  /* 0x00000007040a7291 */ /* 0x000fe2000f8e483f */
[----:B------:R-:W-:Y:S01]  /*1230*/  UMOV UR9, 0x80000020 ;  /* 0x8000002000097882 */ /* 0x000fe20000000000 */
[----:B------:R-:W-:-:S07]  /*1240*/  UMOV UR11, 0x80000020 ;  /* 0x80000020000b7882 */ /* 0x000fce0000000000 */
[----:B------:R-:W-:Y:S01]  /*1250*/  HGMMA.64x128x16.F32 R24, gdesc[UR8], R24, UP0 ;  /* 0x01e00000081879f0 */ /* 0x000fe2000bf00818 */
[----:B------:R-:W-:Y:S02]  /*1260*/  UIADD3 UR8, UR8, 0x2, URZ ;  /* 0x0000000208087890 */ /* 0x000fe4000fffe03f */
[----:B------:R-:W-:Y:S01]  /*1270*/  UIADD3 UR10, UR10, 0x2, URZ ;  /* 0x000000020a0a7890 */ /* 0x000fe2000fffe03f */
[----:B------:R-:W-:Y:S01]  /*1280*/  UMOV UR9, 0x80000020 ;  /* 0x8000002000097882 */ /* 0x000fe20000000000 */
[----:B------:R-:W-:-:S07]  /*1290*/  UMOV UR11, 0x80000020 ;  /* 0x80000020000b7882 */ /* 0x000fce0000000000 */
[----:B------:R-:W-:Y:S03]  /*12a0*/  HGMMA.64x128x16.F32 R24, gdesc[UR8], R24, gsb0 ;  /* 0x01e00000081879f0 */ /* 0x000fe60008000818 */
[----:B------:R-:W-:Y:S02]  /*12b0*/  WARPGROUP.DEPBAR.LE gsb0, 0x1 ;  /* 0x00008000000079c5 */ /* 0x000fe40000010100 */
[----:B------:R-:W-:Y:S05]  /*12c0*/  @!P1 BRA `(.L_x_21) ;  /* 0x0000000000049947 */ /* 0x000fea0003800000 */
[----:B------:R-:W-:Y:S01]  /*12d0*/  BPT.TRAP 0x1 ;  /* 0x000000040000795c */ /* 0x000fe20000300000 */
.L_x_21:
[----:B------:R-:W-:-:S13]  /*12e0*/  ISETP.NE.AND P0, PT, R5, RZ, PT ;  /* 0x000000ff0500720c */ /* 0x000fda0003f05270 */
[----:B0-----:R-:W-:-:S05]  /*12f0*/  @P0 LEA R10, R9, UR5, 0x3 ;  /* 0x00000005090a0c11 */ /* 0x001fca000f8e18ff */
[----:B------:R-:W-:-:S05]  /*1300*/  @P0 VIADD R10, R10, 0x36090 ;  /* 0x000360900a0a0836 */ /* 0x000fca0000000000 */
[----:B------:R-:W-:-:S04]  /*1310*/  @P0 PRMT R10, R3, 0x654, R10 ;  /* 0x00000654030a0816 */ /* 0x000fc8000000000a */
[----:B------:R0:W-:Y:S01]  /*1320*/  @P0 SYNCS.ARRIVE.TRANS64.RED.A1T0 RZ, [R10+URZ], RZ ;  /* 0x000000ff0aff09a7 */ /* 0x0001e2000810043f */
[----:B------:R-:W-:-:S13]  /*1330*/  ISETP.GT.U32.AND P0, PT, R4, 0x1, PT ;  /* 0x000000010400780c */ /* 0x000fda0003f04070 */
[----:B0-----:R-:W-:Y:S05]  /*1340*/  @P0 BRA `(.L_x_22) ;  /* 0x0000000000040947 */ /* 0x001fea0003800000 */
[----:B------:R-:W-:Y:S01]  /*1350*/  BPT.TRAP 0x1 ;  /* 0x000000040000795c */ /* 0x000fe20000300000 */
.L_x_22:
[----:B------:R-:W-:Y:S01]  /*1360*/  UIADD3 UR4, UR4, 0x1, URZ ;  /* 0x0000000104047890 */ /* 0x000fe2000fffe03f */
[C---:B------:R-:W-:Y:S01]  /*1370*/  ISETP.GT.AND P1, PT, R8.reuse, 0x1, PT ;  /* 0x000000010800780c */ /* 0x040fe20003f24270 */
[----:B------:R-:W-:Y:S02]  /*1380*/  VIADD R9, R9, 0x1 ;  /* 0x0000000109097836 */ /* 0x000fe40000000000 */
[----:B------:R-:W-:Y:S01]  /*1390*/  UISETP.NE.AND UP0, UPT, UR4, 0x12, UPT ;  /* 0x000000120400788c */ /* 0x000fe2000bf05270 */
[----:B------:R-:W-:Y:S02]  /*13a0*/  VIADD R8, R8, 0xffffffff ;  /* 0xffffffff08087836 */ /* 0x000fe40000000000 */
[C---:B------:R-:W-:Y:S01]  /*13b0*/  ISETP.NE.AND P0, PT, R9.reuse, 0x12, PT ;  /* 0x000000120900780c */ /* 0x040fe20003f05270 */
[----:B------:R-:W-:Y:S02]  /*13c0*/  USEL UR8, URZ, 0x1, UP0 ;  /* 0x000000013f087887 */ /* 0x000fe40008000000 */
[----:B------:R-:W-:Y:S01]  /*13d0*/  USEL UR4, UR4, URZ, UP0 ;  /* 0x0000003f04047287 */ /* 0x000fe20008000000 */
[----:B------:R-:W-:Y:S01]  /*13e0*/  SEL R9, R9, RZ, P0 ;  /* 0x000000ff09097207 */ /* 0x000fe20000000000 */
[----:B------:R-:W-:-:S02]  /*13f0*/  UPLOP3.LUT UP0, UPT, UPT, UPT, UPT, 0x80, 0x0 ;  /* 0x000000000000789c */ /* 0x000fc40003f0f070 */
[----:B------:R-:W-:Y:S01]  /*1400*/  LOP3.LUT R12, R12, UR8, RZ, 0x3c, !PT ;  /* 0x000000080c0c7c12 */ /* 0x000fe2000f8e3cff */
[----:B------:R-:W-:Y:S08]  /*1410*/  @P1 BRA `(.L_x_23) ;  /* 0xfffffffc00501947 */ /* 0x000ff0000383ffff */
.L_x_18:
[----:B------:R-:W-:Y:S01]  /*1420*/  ISETP.GE.AND P0, PT, R6, 0x1, PT ;  /* 0x000000010600780c */ /* 0x000fe20003f06270 */
[----:B------:R-:W-:-:S12]  /*1430*/  WARPGROUP.DEPBAR.LE gsb0, 0x0 ;  /* 0x00008000000079c5 */ /* 0x000fd80000010000 */
[----:B------:R-:W-:Y:S05]  /*1440*/  @!P0 BRA `(.L_x_24) ;  /* 0x0000000000548947 */ /* 0x000fea0003800000 */
[----:B------:R-:W-:-:S04]  /*1450*/  LOP3.LUT R6, R4, 0x1, RZ, 0xfc, !PT ;  /* 0x0000000104067812 */ /* 0x000fc800078efcff */
[----:B------:R-:W-:-:S13]  /*1460*/  ISETP.NE.AND P0, PT, R6, 0x3, PT ;  /* 0x000000030600780c */ /* 0x000fda0003f05270 */
[----:B------:R-:W-:Y:S05]  /*1470*/  @!P0 BRA `(.L_x_25) ;  /* 0x0000000000048947 */ /* 0x000fea0003800000 */
[----:B------:R-:W-:Y:S01]  /*1480*/  BPT.TRAP 0x1 ;  /* 0x000000040000795c */ /* 0x000fe20000300000 */
.L_x_25:
[----:B------:R-:W-:Y:S01]  /*1490*/  ISETP.NE.AND P0, PT, R5, RZ, PT ;  /* 0x000000ff0500720c */ /* 0x000fe20003f05270 */
[----:B------:R-:W-:Y:S01]  /*14a0*/  BSSY B0, `(.L_x_26) ;  /* 0x000000d000007945 */ /* 0x000fe20003800000 */
[----:B------:R-:W-:-:S11]  /*14b0*/  ISETP.GT.U32.AND P1, PT, R4, 0x1, PT ;  /* 0x000000010400780c */ /* 0x000fd60003f24070 */
[----:B------:R-:W-:Y:S05]  /*14c0*/  @!P0 BRA `(.L_x_27) ;  /* 0x0000000000288947 */ /* 0x000fea0003800000 */
[----:B------:R-:W0:Y:S01]  /*14d0*/  S2R R6, SR_CgaCtaId ;  /* 0x0000000000067919 */ /* 0x000e220000008800 */
[----:B------:R-:W-:-:S05]  /*14e0*/  IMAD.WIDE.U32 R4, R7, 0x38e38e39, RZ ;  /* 0x38e38e3907047825 */ /* 0x000fca00078e00ff */
[----:B------:R-:W-:Y:S02]  /*14f0*/  SHF.R.U32.HI R4, RZ, 0x2, R5 ;  /* 0x00000002ff047819 */ /* 0x000fe40000011605 */
[----:B------:R-:W-:-:S03]  /*1500*/  MOV R5, 0x400 ;  /* 0x0000040000057802 */ /* 0x000fc60000000f00 */
[----:B------:R-:W-:Y:S01]  /*1510*/  IMAD R7, R4, -0x12, R7 ;  /* 0xffffffee04077824 */ /* 0x000fe200078e0207 */
[----:B0-----:R-:W-:-:S05]  /*1520*/  LEA R6, R6, R5, 0x18 ;  /* 0x0000000506067211 */ /* 0x001fca00078ec0ff */
[----:B------:R-:W-:-:S04]  /*1530*/  IMAD R7, R7, 0x8, R6 ;  /* 0x0000000807077824 */ /* 0x000fc800078e0206 */
[----:B------:R-:W-:-:S05]  /*1540*/  VIADD R4, R7, 0x36090 ;  /* 0x0003609007047836 */ /* 0x000fca0000000000 */
[----:B------:R-:W-:-:S04]  /*1550*/  PRMT R4, R3, 0x654, R4 ;  /* 0x0000065403047816 */ /* 0x000fc80000000004 */
[----:B------:R0:W-:Y:S03]  /*1560*/  SYNCS.ARRIVE.TRANS64.RED.A1T0 RZ, [R4+URZ], RZ ;  /* 0x000000ff04ff79a7 */ /* 0x0001e6000810043f */
.L_x_27:
[----:B------:R-:W-:Y:S05]  /*1570*/  BSYNC B0 ;  /* 0x0000000000007941 */ /* 0x000fea0003800000 */
.L_x_26:
[----:B------:R-:W-:Y:S05]  /*1580*/  @P1 BRA `(.L_x_24) ;  /* 0x0000000000041947 */ /* 0x000fea0003800000 */
[----:B------:R-:W-:Y:S01]  /*1590*/  BPT.TRAP 0x1 ;  /* 0x000000040000795c */ /* 0x000fe20000300000 */
.L_x_24:
[----:B------:R-:W0:Y:S01]  /*15a0*/  S2R R3, SR_TID.X ;  /* 0x0000000000037919 */ /* 0x000e220000002100 */
[----:B------:R-:W-:Y:S01]  /*15b0*/  ULDC.64 UR4, c[0x0][0x280] ;  /* 0x0000a00000047ab9 */ /* 0x000fe20000000a00 */
[----:B------:R-:W1:Y:S01]  /*15c0*/  S2R R5, SR_CTAID.Y ;  /* 0x0000000000057919 */ /* 0x000e620000002600 */
[----:B------:R-:W4:Y:S01]  /*15d0*/  S2R R15, SR_CTAID.X ;  /* 0x00000000000f7919 */ /* 0x000f220000002500 */
[----:B0-----:R-:W-:-:S04]  /*15e0*/  SHF.R.S32.HI R4, RZ, 0x1f, R3 ;  /* 0x0000001fff047819 */ /* 0x001fc80000011403 */
[----:B------:R-:W-:-:S04]  /*15f0*/  LEA.HI R4, R4, R3, RZ, 0x7 ;  /* 0x0000000304047211 */ /* 0x000fc800078f38ff */
[----:B------:R-:W-:Y:S01]  /*1600*/  LOP3.LUT R4, R4, 0xffffff80, RZ, 0xc0, !PT ;  /* 0xffffff8004047812 */ /* 0x000fe200078ec0ff */
[----:B----4-:R-:W-:-:S04]  /*1610*/  IMAD.SHL.U32 R6, R15, 0x40, RZ ;  /* 0x000000400f067824 */ /* 0x010fc800078e00ff */
[----:B------:R-:W-:Y:S02]  /*1620*/  IMAD.IADD R8, R3, 0x1, -R4 ;  /* 0x0000000103087824 */ /* 0x000fe400078e0a04 */
[----:B-1----:R-:W-:-:S03]  /*1630*/  IMAD.SHL.U32 R4, R5, 0x80, RZ ;  /* 0x0000008005047824 */ /* 0x002fc600078e00ff */
[----:B------:R-:W-:Y:S02]  /*1640*/  SHF.R.S32.HI R7, RZ, 0x1f, R8 ;  /* 0x0000001fff077819 */ /* 0x000fe40000011408 */
[----:B------:R-:W-:Y:S02]  /*1650*/  ISETP.GE.AND P0, PT, R4, UR5, PT ;  /* 0x0000000504007c0c */ /* 0x000fe4000bf06270 */
[----:B------:R-:W-:Y:S02]  /*1660*/  LEA.HI R3, R7, R8, RZ, 0x2 ;  /* 0x0000000807037211 */ /* 0x000fe400078f10ff */
[----:B------:R-:W-:Y:S02]  /*1670*/  ISETP.GE.OR P0, PT, R6, UR4, P0 ;  /* 0x0000000406007c0c */ /* 0x000fe40008706670 */
[--C-:B------:R-:W-:Y:S02]  /*1680*/  SHF.R.S32.HI R10, RZ, 0x2, R3.reuse ;  /* 0x00000002ff0a7819 */ /* 0x100fe40000011403 */
[----:B------:R-:W-:-:S04]  /*1690*/  SHF.R.S32.HI R5, RZ, 0x1f, R3 ;  /* 0x0000001fff057819 */ /* 0x000fc80000011403 */
[----:B------:R-:W-:-:S04]  /*16a0*/  LEA.HI R5, R5, R10, RZ, 0x3 ;  /* 0x0000000a05057211 */ /* 0x000fc800078f18ff */
[----:B------:R-:W-:Y:S01]  /*16b0*/  LOP3.LUT R5, R5, 0xfffffff8, RZ, 0xc0, !PT ;  /* 0xfffffff805057812 */ /* 0x000fe200078ec0ff */
[----:B------:R-:W-:Y:S06]  /*16c0*/  @P0 EXIT ;  /* 0x000000000000094d */ /* 0x000fec0003800000 */
[----:B------:R-:W0:Y:S01]  /*16d0*/  LDC.64 R16, c[0x0][0x5d0] ;  /* 0x00017400ff107b82 */ /* 0x000e220000000a00 */
[----:B------:R-:W-:Y:S01]  /*16e0*/  IMAD.IADD R10, R10, 0x1, -R5 ;  /* 0x000000010a0a7824 */ /* 0x000fe200078e0a05 */
[----:B------:R-:W-:Y:S02]  /*16f0*/  LOP3.LUT R3, R3, 0x7ffffffc, RZ, 0xc0, !PT ;  /* 0x7ffffffc03037812 */ /* 0x000fe400078ec0ff */
[----:B------:R-:W-:Y:S02]  /*1700*/  LEA.HI R5, R7, R8, RZ, 0x5 ;  /* 0x0000000807057211 */ /* 0x000fe400078f28ff */
[----:B------:R-:W-:Y:S01]  /*1710*/  SHF.R.S32.HI R11, RZ, 0x1f, R10 ;  /* 0x0000001fff0b7819 */ /* 0x000fe2000001140a */
[----:B------:R-:W-:Y:S01]  /*1720*/  IMAD.IADD R3, R8, 0x1, -R3 ;  /* 0x0000000108037824 */ /* 0x000fe200078e0a03 */
[----:B------:R-:W-:Y:S02]  /*1730*/  SHF.R.S32.HI R5, RZ, 0x5, R5 ;  /* 0x00000005ff057819 */ /* 0x000fe40000011405 */
[----:B---3-5:R-:W-:Y:S01]  /*1740*/  FSETP.NEU.AND P1, PT, R2, RZ, PT ;  /* 0x000000ff0200720b */ /* 0x028fe20003f2d000 */
[----:B------:R-:W-:-:S02]  /*1750*/  IMAD.SHL.U32 R3, R3, 0x2, RZ ;  /* 0x0000000203037824 */ /* 0x000fc400078e00ff */
[----:B------:R-:W-:-:S03]  /*1760*/  IMAD.WIDE R14, R15, 0x40, R10 ;  /* 0x000000400f0e7825 */ /* 0x000fc600078e020a */
[----:B------:R-:W-:Y:S01]  /*1770*/  SHF.R.S32.HI R9, RZ, 0x1f, R3 ;  /* 0x0000001fff097819 */ /* 0x000fe20000011403 */
[C---:B------:R-:W-:Y:S01]  /*1780*/  IMAD R7, R5.reuse, -0x10, -R6 ;  /* 0xfffffff005077824 */ /* 0x040fe200078e0a06 */
[C---:B------:R-:W-:Y:S01]  /*1790*/  IADD3 R8, P0, R4.reuse, R3, RZ ;  /* 0x0000000304087210 */ /* 0x040fe20007f1e0ff */
[----:B------:R-:W-:Y:S01]  /*17a0*/  IMAD.WIDE R14, R5, 0x10, R14 ;  /* 0x00000010050e7825 */ /* 0x000fe200078e020e */
[----:B------:R-:W-:Y:S02]  /*17b0*/  IADD3 R3, -R3, UR5, -R4 ;  /* 0x0000000503037c10 */ /* 0x000fe4000fffe904 */
[----:B------:R-:W-:Y:S01]  /*17c0*/  LEA.HI.X.SX32 R9, R4, R9, 0x1, P0 ;  /* 0x0000000904097211 */ /* 0x000fe200000f0eff */
[-C--:B0-----:R-:W-:Y:S01]  /*17d0*/  IMAD R4, R15, R16.reuse, RZ ;  /* 0x000000100f047224 */ /* 0x081fe200078e02ff */
[----:B------:R-:W-:Y:S02]  /*17e0*/  IADD3 R10, R7, UR4, -R10 ;  /* 0x00000004070a7c10 */ /* 0x000fe4000fffe80a */
[----:B------:R-:W-:Y:S01]  /*17f0*/  ISETP.GT.AND P0, PT, R3, RZ, PT ;  /* 0x000000ff0300720c */ /* 0x000fe20003f04270 */
[----:B------:R-:W-:Y:S01]  /*1800*/  IMAD.WIDE.U32 R12, R14, R16, R8 ;  /* 0x000000100e0c7225 */ /* 0x000fe200078e0008 */
[----:B------:R-:W-:-:S02]  /*1810*/  SHF.L.U64.HI R11, R16, 0x3, R17 ;  /* 0x00000003100b7819 */ /* 0x000fc40000010211 */
[----:B------:R-:W-:Y:S01]  /*1820*/  ISETP.GT.AND P2, PT, R10, RZ, P0 ;  /* 0x000000ff0a00720c */ /* 0x000fe20000744270 */
[----:B------:R-:W-:Y:S02]  /*1830*/  IMAD R7, R14, R17, R4 ;  /* 0x000000110e077224 */ /* 0x000fe400078e0204 */
[----:B------:R-:W-:Y:S02]  /*1840*/  IMAD.SHL.U32 R16, R16, 0x8, RZ ;  /* 0x0000000810107824 */ /* 0x000fe400078e00ff */
[----:B------:R-:W-:Y:S01]  /*1850*/  IMAD.IADD R7, R13, 0x1, R7 ;  /* 0x000000010d077824 */ /* 0x000fe200078e0207 */
[----:B------:R-:W-:Y:S07]  /*1860*/  @!P1 BRA `(.L_x_28) ;  /* 0x0000002c00f49947 */ /* 0x000fee0003800000 */
[----:B------:R-:W-:Y:S01]  /*1870*/  ULDC.64 UR6, c[0x0][0x5b0] ;  /* 0x00016c0000067ab9 */ /* 0x000fe20000000a00 */
[----:B------:R-:W-:Y:S01]  /*1880*/  ULDC.64 UR8, c[0x0][0x5a8] ;  /* 0x00016a0000087ab9 */ /* 0x000fe20000000a00 */
[----:B------:R-:W-:Y:S01]  /*1890*/  IMAD R13, R15, UR6, RZ ;  /* 0x000000060f0d7c24 */ /* 0x000fe2000f8e02ff */
[----:B------:R-:W-:Y:S01]  /*18a0*/  ULDC.64 UR4, c[0x0][0x5c8] ;  /* 0x0001720000047ab9 */ /* 0x000fe20000000a00 */
[----:B------:R-:W-:-:S04]  /*18b0*/  IMAD.WIDE.U32 R18, R14, UR6, R8 ;  /* 0x000000060e127c25 */ /* 0x000fc8000f8e0008 */
[----:B------:R-:W-:Y:S01]  /*18c0*/  IMAD R13, R14, UR7, R13 ;  /* 0x000000070e0d7c24 */ /* 0x000fe2000f8e020d */
[----:B------:R-:W-:-:S03]  /*18d0*/  LEA R4, P1, R18, UR8, 0x1 ;  /* 0x0000000812047c11 */ /* 0x000fc6000f8208ff */
[----:B------:R-:W-:-:S05]  /*18e0*/  IMAD.IADD R5, R19, 0x1, R13 ;  /* 0x0000000113057824 */ /* 0x000fca00078e020d */
[----:B------:R-:W-:-:S05]  /*18f0*/  LEA.HI.X R5, R18, UR9, R5, 0x1, P1 ;  /* 0x0000000912057c11 */ /* 0x000fca00088f0c05 */
[----:B------:R-:W3:Y:S01]  /*1900*/  @P2 LDG.E.LTC128B.U16 R17, desc[UR12][R4.64] ;  /* 0x0000000c04112981 */ /* 0x000ee2000c1e1520 */
[C---:B------:R-:W-:Y:S01]  /*1910*/  LEA R6, P4, R12.reuse, UR4, 0x1 ;  /* 0x000000040c067c11 */ /* 0x040fe2000f8808ff */
[----:B------:R-:W-:Y:S01]  /*1920*/  BSSY B0, `(.L_x_29) ;  /* 0x000000b000007945 */ /* 0x000fe20003800000 */
[----:B------:R-:W-:Y:S02]  /*1930*/  ISETP.GT.AND P1, PT, R3, 0x1, PT ;  /* 0x000000010300780c */ /* 0x000fe40003f24270 */
[----:B------:R-:W-:Y:S02]  /*1940*/  LEA.HI.X R7, R12, UR5, R7, 0x1, P4 ;  /* 0x000000050c077c11 */ /* 0x000fe4000a0f0c07 */
[----:B------:R-:W-:Y:S01]  /*1950*/  ISETP.GT.AND P3, PT, R10, RZ, P1 ;  /* 0x000000ff0a00720c */ /* 0x000fe20000f64270 */
[----:B---3--:R-:W-:-:S05]  /*1960*/  HADD2.F32 R19, -RZ, R17.H0_H0 ;  /* 0x20000011ff137230 */ /* 0x008fca0000004100 */
[----:B------:R-:W-:-:S04]  /*1970*/  FMUL R19, R19, R2 ;  /* 0x0000000213137220 */ /* 0x000fc80000400000 */
[----:B--2---:R-:W-:-:S05]  /*1980*/  FFMA R19, R24, R0, R19 ;  /* 0x0000000018137223 */ /* 0x004fca0000000013 */
[----:B------:R-:W-:-:S05]  /*1990*/  F2FP.F16.F32.PACK_AB R19, RZ, R19 ;  /* 0x00000013ff13723e */ /* 0x000fca00000000ff */
[----:B------:R0:W-:Y:S01]  /*19a0*/  @P2 STG.E.U16 desc[UR12][R6.64], R19 ;  /* 0x0000001306002986 */ /* 0x0001e2000c10150c */
[----:B------:R-:W-:Y:S05]  /*19b0*/  @!P3 BRA `(.L_x_30) ;  /* 0x000000000004b947 */ /* 0x000fea0003800000 */
[----:B------:R1:W5:Y:S02]  /*19c0*/  LDG.E.LTC128B.U16 R17, desc[UR12][R4.64+0x2] ;  /* 0x0000020c04117981 */ /* 0x000364000c1e1520 */
.L_x_30:
[----:B------:R-:W-:Y:S05]  /*19d0*/  BSYNC B0 ;  /* 0x0000000000007941 */ /* 0x000fea0003800000 */
.L_x_29:
[----:B------:R-:W-:Y:S01]  /*19e0*/  USHF.L.U32 UR5, UR6, 0x3, URZ ;  /* 0x0000000306057899 */ /* 0x000fe2000800063f */
[----:B-----5:R-:W-:Y:S01]  /*19f0*/  HADD2.F32 R15, -RZ, R17.H0_H0 ;  /* 0x20000011ff0f7230 */ /* 0x020fe20000004100 */
[----:B------:R-:W-:Y:S01]  /*1a00*/  USHF.L.U64.HI UR4, UR6, 0x3, UR7 ;  /* 0x0000000306047899 */ /* 0x000fe20008010207 */
[----:B------:R-:W-:-:S03]  /*1a10*/  ISETP.GT.AND P0, PT, R10, 0x8, P0 ;  /* 0x000000080a00780c */ /* 0x000fc60000704270 */
[----:B------:R-:W-:Y:S02]  /*1a20*/  IMAD.U32 R18, RZ, RZ, UR5 ;  /* 0x00000005ff127e24 */ /* 0x000fe4000f8e00ff */
[----:B------:R-:W-:Y:S01]  /*1a30*/  FMUL R12, R15, R2 ;  /* 0x000000020f0c7220 */ /* 0x000fe20000400000 */
[----:B0-----:R-:W-:-:S03]  /*1a40*/  IMAD.U32 R19, RZ, RZ, UR4 ;  /* 0x00000004ff137e24 */ /* 0x001fc6000f8e00ff */
[----:B------:R-:W-:Y:S01]  /*1a50*/  FFMA R12, R25, R0, R12 ;  /* 0x00000000190c7223 */ /* 0x000fe2000000000c */
[----:B------:R-:W-:-:S04]  /*1a60*/  IMAD.WIDE.U32 R18, R14, UR6, R18 ;  /* 0x000000060e127c25 */ /* 0x000fc8000f8e0012 */
[----:B------:R-:W-:Y:S02]  /*1a70*/  F2FP.F16.F32.PACK_AB R12, RZ, R12 ;  /* 0x0000000cff0c723e */ /* 0x000fe400000000ff */
[----:B------:R-:W-:-:S03]  /*1a80*/  IADD3 R14, P2, R8, R18, RZ ;  /* 0x00000012080e7210 */ /* 0x000fc60007f5e0ff */
[----:B------:R0:W-:Y:S01]  /*1a90*/  @P3 STG.E.U16 desc[UR12][R6.64+0x2], R12 ;  /* 0x0000020c06003986 */ /* 0x0001e2000c10150c */
[----:B------:R-:W-:Y:S02]  /*1aa0*/  IADD3.X R9, R9, R13, R19, P2, !PT ;  /* 0x0000000d09097210 */ /* 0x000fe400017fe413 */
[----:B------:R-:W-:-:S04]  /*1ab0*/  LEA R8, P2, R14, UR8, 0x1 ;  /* 0x000000080e087c11 */ /* 0x000fc8000f8408ff */
[----:B------:R-:W-:Y:S02]  /*1ac0*/  LEA.HI.X R9, R14, UR9, R9, 0x1, P2 ;  /* 0x000000090e097c11 */ /* 0x000fe400090f0c09 */
[----:B------:R-:W-:-:S06]  /*1ad0*/  PRMT R14, R17, 0x7610, R14 ;  /* 0x00007610110e7816 */ /* 0x000fcc000000000e */
[----:B------:R-:W2:Y:S01]  /*1ae0*/  @P0 LDG.E.LTC128B.U16 R14, desc[UR12][R8.64] ;  /* 0x0000000c080e0981 */ /* 0x000ea2000c1e1520 */
[C---:B------:R-:W-:Y:S01]  /*1af0*/  SHF.L.U64.HI R11, R16.reuse, 0x1, R11 ;  /* 0x00000001100b7819 */ /* 0x040fe2000001020b */
[----:B------:R-:W-:Y:S01]  /*1b00*/  BSSY B0, `(.L_x_31) ;  /* 0x000000b000007945 */ /* 0x000fe20003800000 */
[----:B------:R-:W-:Y:S02]  /*1b10*/  LEA R16, P2, R16, R6, 0x1 ;  /* 0x0000000610107211 */ /* 0x000fe400078408ff */
[----:B------:R-:W-:-:S03]  /*1b20*/  ISETP.GT.AND P1, PT, R10, 0x8, P1 ;  /* 0x000000080a00780c */ /* 0x000fc60000f24270 */
[----:B------:R-:W-:Y:S02]  /*1b30*/  IMAD.X R17, R11, 0x1, R7, P2 ;  /* 0x000000010b117824 */ /* 0x000fe400010e0607 */
[----:B--2---:R-:W-:-:S05]  /*1b40*/  HADD2.F32 R13, -RZ, R14.H0_H0 ;  /* 0x2000000eff0d7230 */ /* 0x004fca0000004100 */
[----:B------:R-:W-:-:S04]  /*1b50*/  FMUL R13, R13, R2 ;  /* 0x000000020d0d7220 */ /* 0x000fc80000400000 */
[----:B------:R-:W-:-:S05]  /*1b60*/  FFMA R13, R26, R0, R13 ;  /* 0x000000001a0d7223 */ /* 0x000fca000000000d */
[----:B------:R-:W-:-:S05]  /*1b70*/  F2FP.F16.F32.PACK_AB R13, RZ, R13 ;  /* 0x0000000dff0d723e */ /* 0x000fca00000000ff */
[----:B------:R0:W-:Y:S01]  /*1b80*/  @P0 STG.E.U16 desc[UR12][R16.64], R13 ;  /* 0x0000000d10000986 */ /* 0x0001e2000c10150c */
[----:B------:R-:W-:Y:S05]  /*1b90*/  @!P1 BRA `(.L_x_32) ;  /* 0x0000000000049947 */ /* 0x000fea0003800000 */
[----:B------:R2:W5:Y:S02]  /*1ba0*/  LDG.E.LTC128B.U16 R14, desc[UR12][R8.64+0x2] ;  /* 0x0000020c080e7981 */ /* 0x000564000c1e1520 */
.L_x_32:
[----:B------:R-:W-:Y:S05]  /*1bb0*/  BSYNC B0 ;  /* 0x0000000000007941 */ /* 0x000fea0003800000 */
.L_x_31:
[----:B-----5:R-:W-:Y:S01]  /*1bc0*/  HADD2.F32 R11, -RZ, R14.H0_H0 ;  /* 0x2000000eff0b7230 */ /* 0x020fe20000004100 */
[----:B------:R-:W-:Y:S01]  /*1bd0*/  ISETP.GT.AND P0, PT, R3, 0x8, PT ;  /* 0x000000080300780c */ /* 0x000fe20003f04270 */
[----:B0-----:R-:W-:Y:S01]  /*1be0*/  @P1 IMAD.MOV.U32 R13, RZ, RZ, R17 ;  /* 0x000000ffff0d1224 */ /* 0x001fe200078e0011 */
[----:B------:R-:W-:Y:S02]  /*1bf0*/  BSSY B0, `(.L_x_33) ;  /* 0x000000a000007945 */ /* 0x000fe40003800000 */
[----:B------:R-:W-:Y:S01]  /*1c00*/  FMUL R12, R11, R2 ;  /* 0x000000020b0c7220 */ /* 0x000fe20000400000 */
[----:B------:R-:W-:-:S03]  /*1c10*/  ISETP.GT.AND P2, PT, R10, RZ, P0 ;  /* 0x000000ff0a00720c */ /* 0x000fc60000744270 */
[----:B------:R-:W-:-:S05]  /*1c20*/  FFMA R12, R27, R0, R12 ;  /* 0x000000001b0c7223 */ /* 0x000fca000000000c */
[----:B------:R-:W-:-:S04]  /*1c30*/  F2FP.F16.F32.PACK_AB R12, RZ, R12 ;  /* 0x0000000cff0c723e */ /* 0x000fc800000000ff */
[----:B------:R-:W-:Y:S01]  /*1c40*/  PRMT R11, R12, 0x7610, R11 ;  /* 0x000076100c0b7816 */ /* 0x000fe2000000000b */
[----:B------:R-:W-:-:S05]  /*1c50*/  @P1 IMAD.MOV.U32 R12, RZ, RZ, R16 ;  /* 0x000000ffff0c1224 */ /* 0x000fca00078e0010 */
[----:B------:R0:W-:Y:S01]  /*1c60*/  @P1 STG.E.U16 desc[UR12][R12.64+0x2], R11 ;  /* 0x0000020b0c001986 */ /* 0x0001e2000c10150c */
[----:B------:R-:W-:Y:S05]  /*1c70*/  @!P2 BRA `(.L_x_34) ;  /* 0x000000000004a947 */ /* 0x000fea0003800000 */
[----:B------:R3:W5:Y:S02]  /*1c80*/  LDG.E.LTC128B.U16 R14, desc[UR12][R4.64+0x10] ;  /* 0x0000100c040e7981 */ /* 0x000764000c1e1520 */
.L_x_34:
[----:B------:R-:W-:Y:S05]  /*1c90*/  BSYNC B0 ;  /* 0x0000000000007941 */ /* 0x000fea0003800000 */
.L_x_33:
[----:B0----5:R-:W-:Y:S01]  /*1ca0*/  HADD2.F32 R11, -RZ, R14.H0_H0 ;  /* 0x2000000eff0b7230 */ /* 0x021fe20000004100 */
[----:B------:R-:W-:Y:S01]  /*1cb0*/  ISETP.GT.AND P1, PT, R3, 0x9, PT ;  /* 0x000000090300780c */ /* 0x000fe20003f24270 */
[----:B------:R-:W-:Y:S03]  /*1cc0*/  BSSY B0, `(.L_x_35) ;  /* 0x0000008000007945 */ /* 0x000fe60003800000 */
[----:B------:R-:W-:Y:S01]  /*1cd0*/  FMUL R11, R11, R2 ;  /* 0x000000020b0b7220 */ /* 0x000fe20000400000 */
[----:B------:R-:W-:-:S03]  /*1ce0*/  ISETP.GT.AND P3, PT, R10, RZ, P1 ;  /* 0x000000ff0a00720c */ /* 0x000fc60000f64270 */
[----:B------:R-:W-:-:S05]  /*1cf0*/  FFMA R11, R28, R0, R11 ;  /* 0x000000001c0b7223 */ /* 0x000fca000000000b */
[----:B------:R-:W-:-:S05]  /*1d00*/  F2FP.F16.F32.PACK_AB R11, RZ, R11 ;  /* 0x0000000bff0b723e */ /* 0x000fca00000000ff */
[----:B------:R0:W-:Y:S01]  /*1d10*/  @P2 STG.E.U16 desc[UR12][R6.64+0x10], R11 ;  /* 0x0000100b06002986 */ /* 0x0001e2000c10150c */
[----:B------:R-:W-:Y:S05]  /*1d20*/  @!P3 BRA `(.L_x_36) ;  /* 0x000000000004b947 */ /* 0x000fea0003800000 */
[----:B------:R4:W5:Y:S02]  /*1d30*/  LDG.E.LTC128B.U16 R14, desc[UR12][R4.64+0x12] ;  /* 0x0000120c040e7981 */ /* 0x000964000c1e1520 */
.L_x_36:
[----:B------:R-:W-:Y:S05]  /*1d40*/  BSYNC B0 ;  /* 0x0000000000007941 */ /* 0x000fea0003800000 */
.L_x_35:
[----:B0----5:R-:W-:Y:S01]  /*1d50*/  HADD2.F32 R11, -RZ, R14.H0_H0 ;  /* 0x2000000eff0b7230 */ /* 0x021fe20000004100 */
[----:B------:R-:W-:Y:S01]  /*1d60*/  ISETP.GT.AND P0, PT, R10, 0x8, P0 ;  /* 0x000000080a00780c */ /* 0x000fe20000704270 */
[----:B------:R-:W-:Y:S03]  /*1d70*/  BSSY B0, `(.L_x_37) ;  /* 0x0000007000007945 */ /* 0x000fe60003800000 */
[----:B------:R-:W-:-:S04]  /*1d80*/  FMUL R12, R11, R2 ;  /* 0x000000020b0c7220 */ /* 0x000fc80000400000 */
[----:B------:R-:W-:-:S05]  /*1d90*/  FFMA R12, R29, R0, R12 ;  /* 0x000000001d0c7223 */ /* 0x000fca000000000c */
[----:B------:R-:W-:-:S05]  /*1da0*/  F2FP.F16.F32.PACK_AB R12, RZ, R12 ;  /* 0x0000000cff0c723e */ /* 0x000fca00000000ff */
[----:B------:R0:W-:Y:S01]  /*1db0*/  @P3 STG.E.U16 desc[UR12][R6.64+0x12], R12 ;  /* 0x0000120c06003986 */ /* 0x0001e2000c10150c */
[----:B------:R-:W-:Y:S05]  /*1dc0*/  @!P0 BRA `(.L_x_38) ;  /* 0x0000000000048947 */ /* 0x000fea0003800000 */
[----:B------:R0:W5:Y:S02]  /*1dd0*/  LDG.E.LTC128B.U16 R14, desc[UR12][R8.64+0x10] ;  /* 0x0000100c080e7981 */ /* 0x000164000c1e1520 */
.L_x_38:
[----:B------:R-:W-:Y:S05]  /*1de0*/  BSYNC B0 ;  /* 0x0000000000007941 */ /* 0x000fea0003800000 */
.L_x_37:
[----:B-----5:R-:W-:Y:S01]  /*1df0*/  HADD2.F32 R11, -RZ, R14.H0_H0 ;  /* 0x2000000eff0b7230 */ /* 0x020fe20000004100 */
[----:B------:R-:W-:Y:S01]  /*1e00*/  ISETP.GT.AND P1, PT, R10, 0x8, P1 ;  /* 0x000000080a00780c */ /* 0x000fe20000f24270 */
[----:B0-----:R-:W-:Y:S01]  /*1e10*/  @P0 IMAD.MOV.U32 R12, RZ, RZ, R16 ;  /* 0x000000ffff0c0224 */ /* 0x001fe200078e0010 */
[----:B------:R-:W-:Y:S01]  /*1e20*/  BSSY B0, `(.L_x_39) ;  /* 0x0000008000007945 */ /* 0x000fe20003800000 */
[----:B------:R-:W-:Y:S02]  /*1e30*/  @P0 IMAD.MOV.U32 R13, RZ, RZ, R17 ;  /* 0x000000ffff0d0224 */ /* 0x000fe400078e0011 */
[----:B------:R-:W-:-:S04]  /*1e40*/  FMUL R11, R11, R2 ;  /* 0x000000020b0b7220 */ /* 0x000fc80000400000 */
[----:B------:R-:W-:-:S05]  /*1e50*/  FFMA R11, R30, R0, R11 ;  /* 0x000000001e0b7223 */ /* 0x000fca000000000b */
[----:B------:R-:W-:-:S05]  /*1e60*/  F2FP.F16.F32.PACK_AB R11, RZ, R11 ;  /* 0x0000000bff0b723e */ /* 0x000fca00000000ff */
[----:B------:R0:W-:Y:S01]  /*1e70*/  @P0 STG.E.U16 desc[UR12][R12.64+0x10], R11 ;  /* 0x0000100b0c000986 */ /* 0x0001e2000c10150c */
[----:B------:R-:W-:Y:S05]  /*1e80*/  @!P1 BRA `(.L_x_40) ;  /* 0x0000000000049947 */ /* 0x000fea0003800000 */
[----:B------:R0:W5:Y:S02]  /*1e90*/  LDG.E.LTC128B.U16 R14, desc[UR12][R8.64+0x12] ;  /* 0x0000120c080e7981 */ /* 0x000164000c1e1520 */
.L_x_40:
[----:B------:R-:W-:Y:S05]  /*1ea0*/  BSYNC B0 ;  /* 0x0000000000007941 */ /* 0x000fea0003800000 */
.L_x_39:
[----:B0----5:R-:W-:Y:S01]  /*1eb0*/  HADD2.F32 R11, -RZ, R14.H0_H0 ;  /* 0x2000000eff0b7230 */ /* 0x021fe20000004100 */
[----:B------:R-:W-:Y:S01]  /*1ec0*/  ISETP.GT.AND P0, PT, R3, 0x10, PT ;  /* 0x000000100300780c */ /* 0x000fe20003f04270 */
[----:B------:R-:W-:Y:S01]  /*1ed0*/  @P1 IMAD.MOV.U32 R13, RZ, RZ, R17 ;  /* 0x000000ffff0d1224 */ /* 0x000fe200078e0011 */
        /* <DEDUP_REMOVED lines=10> */
.L_x_42:
[----:B------:R-:W-:Y:S05]  /*1f80*/  BSYNC B0 ;  /* 0x0000000000007941 */ /* 0x000fea0003800000 */
.L_x_41:
        /* <DEDUP_REMOVED lines=10> */
.L_x_44:
[----:B------:R-:W-:Y:S05]  /*2030*/  BSYNC B0 ;  /* 0x0000000000007941 */ /* 0x000fea0003800000 */
.L_x_43:
        /* <DEDUP_REMOVED lines=9> */
.L_x_46:
[----:B------:R-:W-:Y:S05]  /*20d0*/  BSYNC B0 ;  /* 0x0000000000007941 */ /* 0x000fea0003800000 */
.L_x_45:
        /* <DEDUP_REMOVED lines=11> */
.L_x_48:
[----:B------:R-:W-:Y:S05]  /*2190*/  BSYNC B0 ;  /* 0x0000000000007941 */ /* 0x000fea0003800000 */
.L_x_47:
        /* <DEDUP_REMOVED lines=13> */
.L_x_50:
[----:B------:R-:W-:Y:S05]  /*2270*/  BSYNC B0 ;  /* 0x0000000000007941 */ /* 0x000fea0003800000 */
.L_x_49:
        /* <DEDUP_REMOVED lines=10> */
.L_x_52:
[----:B------:R-:W-:Y:S05]  /*2320*/  BSYNC B0 ;  /* 0x0000000000007941 */ /* 0x000fea0003800000 */
.L_x_51:
        /* <DEDUP_REMOVED lines=9> */
.L_x_54:
[----:B------:R-:W-:Y:S05]  /*23c0*/  BSYNC B0 ;  /* 0x0000000000007941 */ /* 0x000fea0003800000 */
.L_x_53:
        /* <DEDUP_REMOVED lines=11> */
.L_x_56:
[----:B------:R-:W-:Y:S05]  /*2480*/  BSYNC B0 ;  /* 0x0000000000007941 */ /* 0x000fea0003800000 */
.L_x_55:
        /* <DEDUP_REMOVED lines=13> */
.L_x_58:
[----:B------:R-:W-:Y:S05]  /*2560*/  BSYNC B0 ;  /* 0x0000000000007941 */ /* 0x000fea0003800000 */
.L_x_57:
        /* <DEDUP_REMOVED lines=10> */
.L_x_60:
[----:B------:R-:W-:Y:S05]  /*2610*/  BSYNC B0 ;  /* 0x0000000000007941 */ /* 0x000fea0003800000 */
.L_x_59:
        /* <DEDUP_REMOVED lines=9> */
.L_x_62:
[----:B------:R-:W-:Y:S05]  /*26b0*/  BSYNC B0 ;  /* 0x0000000000007941 */ /* 0x000fea0003800000 */
.L_x_61:
        /* <DEDUP_REMOVED lines=11> */
.L_x_64:
[----:B------:R-:W-:Y:S05]  /*2770*/  BSYNC B0 ;  /* 0x0000000000007941 */ /* 0x000fea0003800000 */
.L_x_63:
        /* <DEDUP_REMOVED lines=13> */
.L_x_66:
[----:B------:R-:W-:Y:S05]  /*2850*/  BSYNC B0 ;  /* 0x0000000000007941 */ /* 0x000fea0003800000 */
.L_x_65:
        /* <DEDUP_REMOVED lines=10> */
.L_x_68:
[----:B------:R-:W-:Y:S05]  /*2900*/  BSYNC B0 ;  /* 0x0000000000007941 */ /* 0x000fea0003800000 */
.L_x_67:
        /* <DEDUP_REMOVED lines=9> */
.L_x_70:
[----:B------:R-:W-:Y:S05]  /*29a0*/  BSYNC B0 ;  /* 0x0000000000007941 */ /* 0x000fea0003800000 */
.L_x_69:
        /* <DEDUP_REMOVED lines=11> */
.L_x_72:
[----:B------:R-:W-:Y:S05]  /*2a60*/  BSYNC B0 ;  /* 0x0000000000007941 */ /* 0x000fea0003800000 */
.L_x_71:
        /* <DEDUP_REMOVED lines=13> */
.L_x_74:
[----:B------:R-:W-:Y:S05]  /*2b40*/  BSYNC B0 ;  /* 0x0000000000007941 */ /* 0x000fea0003800000 */
.L_x_73:
        /* <DEDUP_REMOVED lines=10> */
.L_x_76:
[----:B------:R-:W-:Y:S05]  /*2bf0*/  BSYNC B0 ;  /* 0x0000000000007941 */ /* 0x000fea0003800000 */
.L_x_75:
        /* <DEDUP_REMOVED lines=9> */
.L_x_78:
[----:B------:R-:W-:Y:S05]  /*2c90*/  BSYNC B0 ;  /* 0x0000000000007941 */ /* 0x000fea0003800000 */
.L_x_77:
        /* <DEDUP_REMOVED lines=11> */
.L_x_80:
[----:B------:R-:W-:Y:S05]  /*2d50*/  BSYNC B0 ;  /* 0x0000000000007941 */ /* 0x000fea0003800000 */
.L_x_79:
        /* <DEDUP_REMOVED lines=13> */
.L_x_82:
[----:B------:R-:W-:Y:S05]  /*2e30*/  BSYNC B0 ;  /* 0x0000000000007941 */ /* 0x000fea0003800000 */
.L_x_81:
        /* <DEDUP_REMOVED lines=10> */
.L_x_84:
[----:B------:R-:W-:Y:S05]  /*2ee0*/  BSYNC B0 ;  /* 0x0000000000007941 */ /* 0x000fea0003800000 */
.L_x_83:
        /* <DEDUP_REMOVED lines=9> */
.L_x_86:
[----:B------:R-:W-:Y:S05]  /*2f80*/  BSYNC B0 ;  /* 0x0000000000007941 */ /* 0x000fea0003800000 */
.L_x_85:
        /* <DEDUP_REMOVED lines=11> */
.L_x_88:
[----:B------:R-:W-:Y:S05]  /*3040*/  BSYNC B0 ;  /* 0x0000000000007941 */ /* 0x000fea0003800000 */
.L_x_87:
        /* <DEDUP_REMOVED lines=13> */
.L_x_90:
[----:B------:R-:W-:Y:S05]  /*3120*/  BSYNC B0 ;  /* 0x0000000000007941 */ /* 0x000fea0003800000 */
.L_x_89:
        /* <DEDUP_REMOVED lines=10> */
.L_x_92:
[----:B------:R-:W-:Y:S05]  /*31d0*/  BSYNC B0 ;  /* 0x0000000000007941 */ /* 0x000fea0003800000 */
.L_x_91:
        /* <DEDUP_REMOVED lines=9> */
.L_x_94:
[----:B------:R-:W-:Y:S05]  /*3270*/  BSYNC B0 ;  /* 0x0000000000007941 */ /* 0x000fea0003800000 */
.L_x_93:
        /* <DEDUP_REMOVED lines=11> */
.L_x_96:
[----:B------:R-:W-:Y:S05]  /*3330*/  BSYNC B0 ;  /* 0x0000000000007941 */ /* 0x000fea0003800000 */
.L_x_95:
        /* <DEDUP_REMOVED lines=13> */
.L_x_98:
[----:B------:R-:W-:Y:S05]  /*3410*/  BSYNC B0 ;  /* 0x0000000000007941 */ /* 0x000fea0003800000 */
.L_x_97:
        /* <DEDUP_REMOVED lines=10> */
.L_x_100:
[----:B------:R-:W-:Y:S05]  /*34c0*/  BSYNC B0 ;  /* 0x0000000000007941 */ /* 0x000fea0003800000 */
.L_x_99:
        /* <DEDUP_REMOVED lines=9> */
.L_x_102:
[----:B------:R-:W-:Y:S05]  /*3560*/  BSYNC B0 ;  /* 0x0000000000007941 */ /* 0x000fea0003800000 */
.L_x_101:
        /* <DEDUP_REMOVED lines=11> */
.L_x_104:
[----:B------:R-:W-:Y:S05]  /*3620*/  BSYNC B0 ;  /* 0x0000000000007941 */ /* 0x000fea0003800000 */
.L_x_103:
        /* <DEDUP_REMOVED lines=13> */
.L_x_106:
[----:B------:R-:W-:Y:S05]  /*3700*/  BSYNC B0 ;  /* 0x0000000000007941 */ /* 0x000fea0003800000 */
.L_x_105:
        /* <DEDUP_REMOVED lines=10> */
.L_x_108:
[----:B------:R-:W-:Y:S05]  /*37b0*/  BSYNC B0 ;  /* 0x0000000000007941 */ /* 0x000fea0003800000 */
.L_x_107:
        /* <DEDUP_REMOVED lines=9> */
.L_x_110:
[----:B------:R-:W-:Y:S05]  /*3850*/  BSYNC B0 ;  /* 0x0000000000007941 */ /* 0x000fea0003800000 */
.L_x_109:
        /* <DEDUP_REMOVED lines=11> */
.L_x_112:
[----:B------:R-:W-:Y:S05]  /*3910*/  BSYNC B0 ;  /* 0x0000000000007941 */ /* 0x000fea0003800000 */
.L_x_111:
        /* <DEDUP_REMOVED lines=13> */
.L_x_114:
[----:B------:R-:W-:Y:S05]  /*39f0*/  BSYNC B0 ;  /* 0x0000000000007941 */ /* 0x000fea0003800000 */
.L_x_113:
        /* <DEDUP_REMOVED lines=10> */
.L_x_116:
[----:B------:R-:W-:Y:S05]  /*3aa0*/  BSYNC B0 ;  /* 0x0000000000007941 */ /* 0x000fea0003800000 */
.L_x_115:
        /* <DEDUP_REMOVED lines=9> */
.L_x_118:
[----:B------:R-:W-:Y:S05]  /*3b40*/  BSYNC B0 ;  /* 0x0000000000007941 */ /* 0x000fea0003800000 */
.L_x_117:
        /* <DEDUP_REMOVED lines=11> */
.L_x_120:
[----:B------:R-:W-:Y:S05]  /*3c00*/  BSYNC B0 ;  /* 0x0000000000007941 */ /* 0x000fea0003800000 */
.L_x_119:
        /* <DEDUP_REMOVED lines=13> */
.L_x_122:
[----:B------:R-:W-:Y:S05]  /*3ce0*/  BSYNC B0 ;  /* 0x0000000000007941 */ /* 0x000fea0003800000 */
.L_x_121:
        /* <DEDUP_REMOVED lines=10> */
.L_x_124:
[----:B------:R-:W-:Y:S05]  /*3d90*/  BSYNC B0 ;  /* 0x0000000000007941 */ /* 0x000fea0003800000 */
.L_x_123:
        /* <DEDUP_REMOVED lines=9> */
.L_x_126:
[----:B------:R-:W-:Y:S05]  /*3e30*/  BSYNC B0 ;  /* 0x0000000000007941 */ /* 0x000fea0003800000 */
.L_x_125:
        /* <DEDUP_REMOVED lines=11> */
.L_x_128:
[----:B------:R-:W-:Y:S05]  /*3ef0*/  BSYNC B0 ;  /* 0x0000000000007941 */ /* 0x000fea0003800000 */
.L_x_127:
        /* <DEDUP_REMOVED lines=13> */
.L_x_130:
[----:B------:R-:W-:Y:S05]  /*3fd0*/  BSYNC B0 ;  /* 0x0000000000007941 */ /* 0x000fea0003800000 */
.L_x_129:
        /* <DEDUP_REMOVED lines=10> */
.L_x_132:
[----:B------:R-:W-:Y:S05]  /*4080*/  BSYNC B0 ;  /* 0x0000000000007941 */ /* 0x000fea0003800000 */
.L_x_131:
        /* <DEDUP_REMOVED lines=9> */
.L_x_134:
[----:B------:R-:W-:Y:S05]  /*4120*/  BSYNC B0 ;  /* 0x0000000000007941 */ /* 0x000fea0003800000 */
.L_x_133:
        /* <DEDUP_REMOVED lines=11> */
.L_x_136:
[----:B------:R-:W-:Y:S05]  /*41e0*/  BSYNC B0 ;  /* 0x0000000000007941 */ /* 0x000fea0003800000 */
.L_x_135:
        /* <DEDUP_REMOVED lines=13> */
.L_x_138:
[----:B------:R-:W-:Y:S05]  /*42c0*/  BSYNC B0 ;  /* 0x0000000000007941 */ /* 0x000fea0003800000 */
.L_x_137:
        /* <DEDUP_REMOVED lines=10> */
.L_x_140:
[----:B------:R-:W-:Y:S05]  /*4370*/  BSYNC B0 ;  /* 0x0000000000007941 */ /* 0x000fea0003800000 */
.L_x_139:
        /* <DEDUP_REMOVED lines=9> */
.L_x_142:
[----:B------:R-:W-:Y:S05]  /*4410*/  BSYNC B0 ;  /* 0x0000000000007941 */ /* 0x000fea0003800000 */
.L_x_141:
        /* <DEDUP_REMOVED lines=11> */
.L_x_144:
[----:B------:R-:W-:Y:S05]  /*44d0*/  BSYNC B0 ;  /* 0x0000000000007941 */ /* 0x000fea0003800000 */
.L_x_143:
        /* <DEDUP_REMOVED lines=13> */
.L_x_146:
[----:B------:R-:W-:Y:S05]  /*45b0*/  BSYNC B0 ;  /* 0x0000000000007941 */ /* 0x000fea0003800000 */
.L_x_145:
        /* <DEDUP_REMOVED lines=10> */
.L_x_148:
[----:B------:R-:W-:Y:S05]  /*4660*/  BSYNC B0 ;  /* 0x0000000000007941 */ /* 0x000fea0003800000 */
.L_x_147:
[----:B-----5:R-:W-:Y:S01]  /*4670*/  HADD2.F32 R3, -RZ, R14.H0_H0 ;  /* 0x2000000eff037230 */ /* 0x020fe20000004100 */
[----:B------:R-:W-:Y:S01]  /*4680*/  ISETP.GT.AND P0, PT, R10, 0x8, P0 ;  /* 0x000000080a00780c */ /* 0x000fe20000704270 */
[----:B------:R-:W-:Y:S03]  /*4690*/  BSSY B0, `(.L_x_149) ;  /* 0x0000007000007945 */ /* 0x000fe60003800000 */
[----:B01-34-:R-:W-:-:S04]  /*46a0*/  FMUL R4, R3, R2 ;  /* 0x0000000203047220 */ /* 0x01bfc80000400000 */
[----:B------:R-:W-:-:S05]  /*46b0*/  FFMA R4, R85, R0, R4 ;  /* 0x0000000055047223 */ /* 0x000fca0000000004 */
[----:B------:R-:W-:-:S05]  /*46c0*/  F2FP.F16.F32.PACK_AB R4, RZ, R4 ;  /* 0x00000004ff04723e */ /* 0x000fca00000000ff */
[----:B------:R0:W-:Y:S01]  /*46d0*/  @P3 STG.E.U16 desc[UR12][R6.64+0xf2], R4 ;  /* 0x0000f20406003986 */ /* 0x0001e2000c10150c */
[----:B------:R-:W-:Y:S05]  /*46e0*/  @!P0 BRA `(.L_x_150) ;  /* 0x0000000000048947 */ /* 0x000fea0003800000 */
[----:B------:R1:W5:Y:S02]  /*46f0*/  LDG.E.LTC128B.U16 R14, desc[UR12][R8.64+0xf0] ;  /* 0x0000f00c080e7981 */ /* 0x000364000c1e1520 */
.L_x_150:
[----:B------:R-:W-:Y:S05]  /*4700*/  BSYNC B0 ;  /* 0x0000000000007941 */ /* 0x000fea0003800000 */
.L_x_149:
        /* <DEDUP_REMOVED lines=11> */
.L_x_152:
[----:B------:R-:W-:Y:S05]  /*47c0*/  BSYNC B0 ;  /* 0x0000000000007941 */ /* 0x000fea0003800000 */
.L_x_151:
[----:B0----5:R-:W-:-:S05]  /*47d0*/  HADD2.F32 R3, -RZ, R14.H0_H0 ;  /* 0x2000000eff037230 */ /* 0x021fca0000004100 */
[----:B------:R-:W-:-:S04]  /*47e0*/  FMUL R2, R3, R2 ;  /* 0x0000000203027220 */ /* 0x000fc80000400000 */
[----:B------:R-:W-:Y:S01]  /*47f0*/  FFMA R2, R87, R0, R2 ;  /* 0x0000000057027223 */ /* 0x000fe20000000002 */
[----:B------:R-:W-:Y:S06]  /*4800*/  @!P1 EXIT ;  /* 0x000000000000994d */ /* 0x000fec0003800000 */
[----:B------:R-:W-:-:S05]  /*4810*/  F2FP.F16.F32.PACK_AB R2, RZ, R2 ;  /* 0x00000002ff02723e */ /* 0x000fca00000000ff */
[----:B------:R-:W-:Y:S01]  /*4820*/  STG.E.U16 desc[UR12][R16.64+0xf2], R2 ;  /* 0x0000f20210007986 */ /* 0x000fe2000c10150c */
[----:B------:R-:W-:Y:S05]  /*4830*/  EXIT ;  /* 0x000000000000794d */ /* 0x000fea0003800000 */
.L_x_28:
[----:B------:R-:W-:Y:S01]  /*4840*/  ISETP.GT.AND P3, PT, R3, 0x1, PT ;  /* 0x000000010300780c */ /* 0x000fe20003f64270 */
[----:B------:R-:W-:Y:S01]  /*4850*/  ULDC.64 UR4, c[0x0][0x5c8] ;  /* 0x0001720000047ab9 */ /* 0x000fe20000000a00 */
[-C--:B--2---:R-:W-:Y:S01]  /*4860*/  FMUL R24, R24, R0.reuse ;  /* 0x0000000018187220 */ /* 0x084fe20000400000 */
[-C--:B------:R-:W-:Y:S01]  /*4870*/  FMUL R25, R25, R0.reuse ;  /* 0x0000000019197220 */ /* 0x080fe20000400000 */
[----:B------:R-:W-:Y:S01]  /*4880*/  ISETP.GT.AND P4, PT, R10, RZ, P3 ;  /* 0x000000ff0a00720c */ /* 0x000fe20001f84270 */
[-C--:B------:R-:W-:Y:S01]  /*4890*/  FMUL R26, R26, R0.reuse ;  /* 0x000000001a1a7220 */ /* 0x080fe20000400000 */
[----:B------:R-:W-:Y:S01]  /*48a0*/  LEA R4, P1, R12, UR4, 0x1 ;  /* 0x000000040c047c11 */ /* 0x000fe2000f8208ff */
[----:B------:R-:W-:Y:S01]  /*48b0*/  FMUL R27, R27, R0 ;  /* 0x000000001b1b7220 */ /* 0x000fe20000400000 */
[----:B------:R-:W-:Y:S01]  /*48c0*/  F2FP.F16.F32.PACK_AB R24, RZ, R24 ;  /* 0x00000018ff18723e */ /* 0x000fe200000000ff */
[-C--:B------:R-:W-:Y:S01]  /*48d0*/  FMUL R28, R28, R0.reuse ;  /* 0x000000001c1c7220 */ /* 0x080fe20000400000 */
[----:B------:R-:W-:Y:S01]  /*48e0*/  LEA.HI.X R5, R12, UR5, R7, 0x1, P1 ;  /* 0x000000050c057c11 */ /* 0x000fe200088f0c07 */
[-C--:B------:R-:W-:Y:S01]  /*48f0*/  FMUL R29, R29, R0.reuse ;  /* 0x000000001d1d7220 */ /* 0x080fe20000400000 */
[----:B------:R-:W-:Y:S01]  /*4900*/  F2FP.F16.F32.PACK_AB R25, RZ, R25 ;  /* 0x00000019ff19723e */ /* 0x000fe200000000ff */
[-C--:B------:R-:W-:Y:S01]  /*4910*/  FMUL R30, R30, R0.reuse ;  /* 0x000000001e1e7220 */ /* 0x080fe20000400000 */
[----:B------:R-:W-:Y:S01]  /*4920*/  ISETP.GT.AND P3, PT, R10, 0x8, P3 ;  /* 0x000000080a00780c */ /* 0x000fe20001f64270 */
[----:B------:R-:W-:Y:S01]  /*4930*/  @P2 STG.E.U16 desc[UR12][R4.64], R24 ;  /* 0x0000001804002986 */ /* 0x000fe2000c10150c */
[----:B------:R-:W-:Y:S01]  /*4940*/  SHF.L.U64.HI R11, R16, 0x1, R11 ;  /* 0x00000001100b7819 */ /* 0x000fe2000001020b */
[----:B------:R-:W-:Y:S01]  /*4950*/  FMUL R31, R31, R0 ;  /* 0x000000001f1f7220 */ /* 0x000fe20000400000 */
[----:B------:R-:W-:Y:S01]  /*4960*/  ISETP.GT.AND P2, PT, R10, 0x8, P0 ;  /* 0x000000080a00780c */ /* 0x000fe20000744270 */
[----:B------:R-:W-:Y:S01]  /*4970*/  @P4 STG.E.U16 desc[UR12][R4.64+0x2], R25 ;  /* 0x0000021904004986 */ /* 0x000fe2000c10150c */
[----:B------:R-:W-:Y:S01]  /*4980*/  LEA R16, P4, R16, R4, 0x1 ;  /* 0x0000000410107211 */ /* 0x000fe200078808ff */
[-C--:B------:R-:W-:Y:S01]  /*4990*/  FMUL R32, R32, R0.reuse ;  /* 0x0000000020207220 */ /* 0x080fe20000400000 */
[----:B------:R-:W-:Y:S01]  /*49a0*/  ISETP.GT.AND P1, PT, R3, 0x8, PT ;  /* 0x000000080300780c */ /* 0x000fe20003f24270 */
[-C--:B------:R-:W-:Y:S01]  /*49b0*/  FMUL R33, R33, R0.reuse ;  /* 0x0000000021217220 */ /* 0x080fe20000400000 */
[----:B------:R-:W-:Y:S01]  /*49c0*/  ISETP.GT.AND P0, PT, R3, 0x9, PT ;  /* 0x000000090300780c */ /* 0x000fe20003f04270 */
[----:B------:R-:W-:Y:S01]  /*49d0*/  IMAD.X R17, R11, 0x1, R5, P4 ;  /* 0x000000010b117824 */ /* 0x000fe200020e0605 */
[C---:B------:R-:W-:Y:S01]  /*49e0*/  ISETP.GT.AND P5, PT, R10.reuse, RZ, P1 ;  /* 0x000000ff0a00720c */ /* 0x040fe20000fa4270 */
[--C-:B------:R-:W-:Y:S01]  /*49f0*/  @P3 IMAD.MOV.U32 R6, RZ, RZ, R16.reuse ;  /* 0x000000ffff063224 */ /* 0x100fe200078e0010 */
[C---:B------:R-:W-:Y:S01]  /*4a00*/  ISETP.GT.AND P4, PT, R10.reuse, RZ, P0 ;  /* 0x000000ff0a00720c */ /* 0x040fe20000784270 */
[--C-:B------:R-:W-:Y:S01]  /*4a10*/  @P3 IMAD.MOV.U32 R7, RZ, RZ, R17.reuse ;  /* 0x000000ffff073224 */ /* 0x100fe200078e0011 */
[----:B------:R-:W-:Y:S01]  /*4a20*/  ISETP.GT.AND P1, PT, R10, 0x8, P1 ;  /* 0x000000080a00780c */ /* 0x000fe20000f24270 */
[----:B------:R-:W-:Y:S01]  /*4a30*/  FMUL R34, R34, R0 ;  /* 0x0000000022227220 */ /* 0x000fe20000400000 */
[----:B------:R-:W-:Y:S01]  /*4a40*/  F2FP.F16.F32.PACK_AB R26, RZ, R26 ;  /* 0x0000001aff1a723e */ /* 0x000fe200000000ff */
[-C--:B------:R-:W-:Y:S01]  /*4a50*/  FMUL R35, R35, R0.reuse ;  /* 0x0000000023237220 */ /* 0x080fe20000400000 */
[----:B------:R-:W-:Y:S01]  /*4a60*/  F2FP.F16.F32.PACK_AB R27, RZ, R27 ;  /* 0x0000001bff1b723e */ /* 0x000fe200000000ff */
[----:B------:R-:W-:Y:S01]  /*4a70*/  FMUL R36, R36, R0 ;  /* 0x0000000024247220 */ /* 0x000fe20000400000 */
[----:B------:R-:W-:Y:S01]  /*4a80*/  F2FP.F16.F32.PACK_AB R28, RZ, R28 ;  /* 0x0000001cff1c723e */ /* 0x000fe200000000ff */
[----:B------:R-:W-:Y:S01]  /*4a90*/  @P2 STG.E.U16 desc[UR12][R16.64], R26 ;  /* 0x0000001a10002986 */ /* 0x000fe2000c10150c */
[----:B------:R-:W-:Y:S01]  /*4aa0*/  F2FP.F16.F32.PACK_AB R29, RZ, R29 ;  /* 0x0000001dff1d723e */ /* 0x000fe200000000ff */
[-C--:B------:R-:W-:Y:S01]  /*4ab0*/  FMUL R37, R37, R0.reuse ;  /* 0x0000000025257220 */ /* 0x080fe20000400000 */
[----:B------:R-:W-:Y:S01]  /*4ac0*/  ISETP.GT.AND P2, PT, R10, 0x8, P0 ;  /* 0x000000080a00780c */ /* 0x000fe20000744270 */
[----:B------:R0:W-:Y:S01]  /*4ad0*/  @P3 STG.E.U16 desc[UR12][R6.64+0x2], R27 ;  /* 0x0000021b06003986 */ /* 0x0001e2000c10150c */
[C---:B------:R-:W-:Y:S01]  /*4ae0*/  ISETP.GT.AND P3, PT, R3.reuse, 0x10, PT ;  /* 0x000000100300780c */ /* 0x040fe20003f64270 */
[----:B------:R-:W-:Y:S01]  /*4af0*/  FMUL R38, R38, R0 ;  /* 0x0000000026267220 */ /* 0x000fe20000400000 */
[----:B------:R-:W-:Y:S01]  /*4b00*/  F2FP.F16.F32.PACK_AB R30, RZ, R30 ;  /* 0x0000001eff1e723e */ /* 0x000fe200000000ff */
[----:B------:R-:W-:Y:S01]  /*4b10*/  @P5 STG.E.U16 desc[UR12][R4.64+0x10], R28 ;  /* 0x0000101c04005986 */ /* 0x000fe2000c10150c */
[----:B------:R-:W-:Y:S01]  /*4b20*/  ISETP.GT.AND P0, PT, R3, 0x11, PT ;  /* 0x000000110300780c */ /* 0x000fe20003f04270 */
[-C--:B------:R-:W-:Y:S01]  /*4b30*/  FMUL R39, R39, R0.reuse ;  /* 0x0000000027277220 */ /* 0x080fe20000400000 */
[----:B------:R-:W-:Y:S01]  /*4b40*/  F2FP.F16.F32.PACK_AB R31, RZ, R31 ;  /* 0x0000001fff1f723e */ /* 0x000fe200000000ff */
[----:B------:R-:W-:Y:S01]  /*4b50*/  @P4 STG.E.U16 desc[UR12][R4.64+0x12], R29 ;  /* 0x0000121d04004986 */ /* 0x000fe2000c10150c */
[----:B------:R-:W-:Y:S01]  /*4b60*/  ISETP.GT.AND P4, PT, R10, RZ, P3 ;  /* 0x000000ff0a00720c */ /* 0x000fe20001f84270 */
[----:B------:R-:W-:Y:S01]  /*4b70*/  FMUL R40, R40, R0 ;  /* 0x0000000028287220 */ /* 0x000fe20000400000 */
[C---:B------:R-:W-:Y:S01]  /*4b80*/  ISETP.GT.AND P3, PT, R10.reuse, 0x8, P3 ;  /* 0x000000080a00780c */ /* 0x040fe20001f64270 */
[--C-:B0-----:R-:W-:Y:S01]  /*4b90*/  @P1 IMAD.MOV.U32 R6, RZ, RZ, R16.reuse ;  /* 0x000000ffff061224 */ /* 0x101fe200078e0010 */
[----:B------:R-:W-:Y:S01]  /*4ba0*/  ISETP.GT.AND P5, PT, R10, RZ, P0 ;  /* 0x000000ff0a00720c */ /* 0x000fe200007a4270 */
[--C-:B------:R-:W-:Y:S01]  /*4bb0*/  @P1 IMAD.MOV.U32 R7, RZ, RZ, R17.reuse ;  /* 0x000000ffff071224 */ /* 0x100fe200078e0011 */
[----:B------:R-:W-:Y:S01]  /*4bc0*/  F2FP.F16.F32.PACK_AB R32, RZ, R32 ;  /* 0x00000020ff20723e */ /* 0x000fe200000000ff */
[-C--:B------:R-:W-:Y:S01]  /*4bd0*/  FMUL R41, R41, R0.reuse ;  /* 0x0000000029297220 */ /* 0x080fe20000400000 */
[----:B------:R-:W-:Y:S01]  /*4be0*/  F2FP.F16.F32.PACK_AB R33, RZ, R33 ;  /* 0x00000021ff21723e */ /* 0x000fe200000000ff */
[-C--:B------:R-:W-:Y:S01]  /*4bf0*/  FMUL R42, R42, R0.reuse ;  /* 0x000000002a2a7220 */ /* 0x080fe20000400000 */
[----:B------:R0:W-:Y:S01]  /*4c00*/  @P1 STG.E.U16 desc[UR12][R6.64+0x10], R30 ;  /* 0x0000101e06001986 */ /* 0x0001e2000c10150c */
[----:B------:R-:W-:Y:S01]  /*4c10*/  ISETP.GT.AND P1, PT, R10, 0x8, P0 ;  /* 0x000000080a00780c */ /* 0x000fe20000724270 */
[----:B------:R-:W-:Y:S01]  /*4c20*/  FMUL R43, R43, R0 ;  /* 0x000000002b2b7220 */ /* 0x000fe20000400000 */
[----:B------:R-:W-:Y:S01]  /*4c30*/  F2FP.F16.F32.PACK_AB R34, RZ, R34 ;  /* 0x00000022ff22723e */ /* 0x000fe200000000ff */
[-C--:B------:R-:W-:Y:S01]  /*4c40*/  FMUL R44, R44, R0.reuse ;  /* 0x000000002c2c7220 */ /* 0x080fe20000400000 */
[----:B------:R-:W-:Y:S01]  /*4c50*/  F2FP.F16.F32.PACK_AB R35, RZ, R35 ;  /* 0x00000023ff23723e */ /* 0x000fe200000000ff */
[-C--:B------:R-:W-:Y:S01]  /*4c60*/  FMUL R45, R45, R0.reuse ;  /* 0x000000002d2d7220 */ /* 0x080fe20000400000 */
[----:B------:R-:W-:Y:S01]  /*4c70*/  ISETP.GT.AND P0, PT, R3, 0x19, PT ;  /* 0x000000190300780c */ /* 0x000fe20003f04270 */
[----:B------:R-:W-:Y:S01]  /*4c80*/  FMUL R46, R46, R0 ;  /* 0x000000002e2e7220 */ /* 0x000fe20000400000 */
[----:B------:R-:W-:Y:S01]  /*4c90*/  F2FP.F16.F32.PACK_AB R36, RZ, R36 ;  /* 0x00000024ff24723e */ /* 0x000fe200000000ff */
[----:B------:R-:W-:Y:S01]  /*4ca0*/  FMUL R47, R47, R0 ;  /* 0x000000002f2f7220 */ /* 0x000fe20000400000 */
[----:B------:R-:W-:Y:S01]  /*4cb0*/  F2FP.F16.F32.PACK_AB R37, RZ, R37 ;  /* 0x00000025ff25723e */ /* 0x000fe200000000ff */
[--C-:B0-----:R-:W-:Y:S01]  /*4cc0*/  @P2 IMAD.MOV.U32 R6, RZ, RZ, R16.reuse ;  /* 0x000000ffff062224 */ /* 0x101fe200078e0010 */
[----:B------:R-:W-:Y:S01]  /*4cd0*/  F2FP.F16.F32.PACK_AB R38, RZ, R38 ;  /* 0x00000026ff26723e */ /* 0x000fe200000000ff */
[--C-:B------:R-:W-:Y:S01]  /*4ce0*/  @P2 IMAD.MOV.U32 R7, RZ, RZ, R17.reuse ;  /* 0x000000ffff072224 */ /* 0x100fe200078e0011 */
[----:B------:R-:W-:Y:S01]  /*4cf0*/  F2FP.F16.F32.PACK_AB R39, RZ, R39 ;  /* 0x00000027ff27723e */ /* 0x000fe200000000ff */
[----:B------:R-:W-:Y:S01]  /*4d00*/  FMUL R48, R48, R0 ;  /* 0x0000000030307220 */ /* 0x000fe20000400000 */
[----:B------:R-:W-:Y:S01]  /*4d10*/  F2FP.F16.F32.PACK_AB R40, RZ, R40 ;  /* 0x00000028ff28723e */ /* 0x000fe200000000ff */
[-C--:B------:R-:W-:Y:S01]  /*4d20*/  FMUL R49, R49, R0.reuse ;  /* 0x0000000031317220 */ /* 0x080fe20000400000 */
[----:B------:R0:W-:Y:S01]  /*4d30*/  @P2 STG.E.U16 desc[UR12][R6.64+0x12], R31 ;  /* 0x0000121f06002986 */ /* 0x0001e2000c10150c */
[----:B------:R-:W-:Y:S01]  /*4d40*/  ISETP.GT.AND P2, PT, R3, 0x18, PT ;  /* 0x000000180300780c */ /* 0x000fe20003f44270 */
[-C--:B------:R-:W-:Y:S01]  /*4d50*/  FMUL R50, R50, R0.reuse ;  /* 0x0000000032327220 */ /* 0x080fe20000400000 */
[----:B------:R-:W-:Y:S01]  /*4d60*/  F2FP.F16.F32.PACK_AB R41, RZ, R41 ;  /* 0x00000029ff29723e */ /* 0x000fe200000000ff */
[----:B------:R-:W-:Y:S01]  /*4d70*/  @P4 STG.E.U16 desc[UR12][R4.64+0x20], R32 ;  /* 0x0000202004004986 */ /* 0x000fe2000c10150c */
[C---:B------:R-:W-:Y:S01]  /*4d80*/  ISETP.GT.AND P4, PT, R10.reuse, RZ, P2 ;  /* 0x000000ff0a00720c */ /* 0x040fe20001784270 */
[-C--:B------:R-:W-:Y:S01]  /*4d90*/  FMUL R51, R51, R0.reuse ;  /* 0x0000000033337220 */ /* 0x080fe20000400000 */
[C---:B------:R-:W-:Y:S01]  /*4da0*/  ISETP.GT.AND P2, PT, R10.reuse, 0x8, P2 ;  /* 0x000000080a00780c */ /* 0x040fe20001744270 */
[----:B------:R-:W-:Y:S01]  /*4db0*/  @P5 STG.E.U16 desc[UR12][R4.64+0x22], R33 ;  /* 0x0000222104005986 */ /* 0x000fe2000c10150c */
[----:B------:R-:W-:Y:S01]  /*4dc0*/  ISETP.GT.AND P5, PT, R10, RZ, P0 ;  /* 0x000000ff0a00720c */ /* 0x000fe200007a4270 */
[----:B------:R-:W-:Y:S01]  /*4dd0*/  FMUL R52, R52, R0 ;  /* 0x0000000034347220 */ /* 0x000fe20000400000 */
[----:B------:R-:W-:Y:S01]  /*4de0*/  F2FP.F16.F32.PACK_AB R42, RZ, R42 ;  /* 0x0000002aff2a723e */ /* 0x000fe200000000ff */
[--C-:B0-----:R-:W-:Y:S01]  /*4df0*/  @P3 IMAD.MOV.U32 R6, RZ, RZ, R16.reuse ;  /* 0x000000ffff063224 */ /* 0x101fe200078e0010 */
[----:B------:R-:W-:Y:S01]  /*4e00*/  F2FP.F16.F32.PACK_AB R43, RZ, R43 ;  /* 0x0000002bff2b723e */ /* 0x000fe200000000ff */
[--C-:B------:R-:W-:Y:S01]  /*4e10*/  @P3 IMAD.MOV.U32 R7, RZ, RZ, R17.reuse ;  /* 0x000000ffff073224 */ /* 0x100fe200078e0011 */
[----:B------:R-:W-:Y:S01]  /*4e20*/  F2FP.F16.F32.PACK_AB R44, RZ, R44 ;  /* 0x0000002cff2c723e */ /* 0x000fe200000000ff */
[-C--:B------:R-:W-:Y:S01]  /*4e30*/  FMUL R53, R53, R0.reuse ;  /* 0x0000000035357220 */ /* 0x080fe20000400000 */
[----:B------:R-:W-:Y:S01]  /*4e40*/  F2FP.F16.F32.PACK_AB R45, RZ, R45 ;  /* 0x0000002dff2d723e */ /* 0x000fe200000000ff */
[-C--:B------:R-:W-:Y:S01]  /*4e50*/  FMUL R54, R54, R0.reuse ;  /* 0x0000000036367220 */ /* 0x080fe20000400000 */
[----:B------:R0:W-:Y:S01]  /*4e60*/  @P3 STG.E.U16 desc[UR12][R6.64+0x20], R34 ;  /* 0x0000202206003986 */ /* 0x0001e2000c10150c */
[----:B------:R-:W-:Y:S01]  /*4e70*/  ISETP.GT.AND P3, PT, R3, 0x20, PT ;  /* 0x000000200300780c */ /* 0x000fe20003f64270 */
[----:B------:R-:W-:Y:S01]  /*4e80*/  FMUL R55, R55, R0 ;  /* 0x0000000037377220 */ /* 0x000fe20000400000 */
[----:B------:R-:W-:Y:S01]  /*4e90*/  F2FP.F16.F32.PACK_AB R46, RZ, R46 ;  /* 0x0000002eff2e723e */ /* 0x000fe200000000ff */
[-C--:B------:R-:W-:Y:S01]  /*4ea0*/  FMUL R56, R56, R0.reuse ;  /* 0x0000000038387220 */ /* 0x080fe20000400000 */
[----:B------:R-:W-:Y:S01]  /*4eb0*/  F2FP.F16.F32.PACK_AB R47, RZ, R47 ;  /* 0x0000002fff2f723e */ /* 0x000fe200000000ff */
[----:B------:R-:W-:Y:S01]  /*4ec0*/  FMUL R57, R57, R0 ;  /* 0x0000000039397220 */ /* 0x000fe20000400000 */
[----:B------:R-:W-:Y:S01]  /*4ed0*/  F2FP.F16.F32.PACK_AB R48, RZ, R48 ;  /* 0x00000030ff30723e */ /* 0x000fe200000000ff */
[-C--:B------:R-:W-:Y:S01]  /*4ee0*/  FMUL R58, R58, R0.reuse ;  /* 0x000000003a3a7220 */ /* 0x080fe20000400000 */
[----:B------:R-:W-:Y:S01]  /*4ef0*/  F2FP.F16.F32.PACK_AB R49, RZ, R49 ;  /* 0x00000031ff31723e */ /* 0x000fe200000000ff */
        /* <DEDUP_REMOVED lines=10> */
[----:B------:R-:W-:Y:S01]  /*4fa0*/  ISETP.GT.AND P1, PT, R10, 0x8, P0 ;  /* 0x000000080a00780c */ /* 0x000fe20000724270 */
[-C--:B------:R-:W-:Y:S01]  /*4fb0*/  FMUL R62, R62, R0.reuse ;  /* 0x000000003e3e7220 */ /* 0x080fe20000400000 */
[----:B------:R-:W-:Y:S01]  /*4fc0*/  ISETP.GT.AND P0, PT, R3, 0x21, PT ;  /* 0x000000210300780c */ /* 0x000fe20003f04270 */
        /* <DEDUP_REMOVED lines=65> */
[----:B0-----:R-:W-:Y:S01]  /*53e0*/  @P1 IMAD.MOV.U32 R6, RZ, RZ, R16 ;  /* 0x000000ffff061224 */ /* 0x001fe200078e0010 */
[----:B------:R-:W-:Y:S01]  /*53f0*/  F2FP.F16.F32.PACK_AB R75, RZ, R75 ;  /* 0x0000004bff4b723e */ /* 0x000fe200000000ff */
[----:B------:R-:W-:Y:S01]  /*5400*/  @P1 IMAD.MOV.U32 R7, RZ, RZ, R17 ;  /* 0x000000ffff071224 */ /* 0x000fe200078e0011 */
        /* <DEDUP_REMOVED lines=10> */
[----:B------:R-:W-:Y:S01]  /*54b0*/  FMUL R0, R87, R0 ;  /* 0x0000000057007220 */ /* 0x000fe20000400000 */
[C---:B------:R-:W-:Y:S01]  /*54c0*/  ISETP.GT.AND P3, PT, R10.reuse, 0x8, P3 ;  /* 0x000000080a00780c */ /* 0x040fe20001f64270 */
[----:B------:R-:W-:Y:S01]  /*54d0*/  @P5 STG.E.U16 desc[UR12][R4.64+0x52], R45 ;  /* 0x0000522d04005986 */ /* 0x000fe2000c10150c */
[----:B------:R-:W-:-:S02]  /*54e0*/  ISETP.GT.AND P5, PT, R10, RZ, P0 ;  /* 0x000000ff0a00720c */ /* 0x000fc400007a4270 */
[----:B------:R-:W-:Y:S01]  /*54f0*/  F2FP.F16.F32.PACK_AB R78, RZ, R78 ;  /* 0x0000004eff4e723e */ /* 0x000fe200000000ff */
[----:B0-----:R-:W-:Y:S01]  /*5500*/  @P2 IMAD.MOV.U32 R6, RZ, RZ, R16 ;  /* 0x000000ffff062224 */ /* 0x001fe200078e0010 */
[----:B------:R-:W-:Y:S01]  /*5510*/  F2FP.F16.F32.PACK_AB R79, RZ, R79 ;  /* 0x0000004fff4f723e */ /* 0x000fe200000000ff */
[----:B------:R-:W-:Y:S01]  /*5520*/  @P2 IMAD.MOV.U32 R7, RZ, RZ, R17 ;  /* 0x000000ffff072224 */ /* 0x000fe200078e0011 */
[----:B------:R-:W-:Y:S02]  /*5530*/  F2FP.F16.F32.PACK_AB R80, RZ, R80 ;  /* 0x00000050ff50723e */ /* 0x000fe400000000ff */
[----:B------:R-:W-:Y:S02]  /*5540*/  F2FP.F16.F32.PACK_AB R81, RZ, R81 ;  /* 0x00000051ff51723e */ /* 0x000fe400000000ff */
[----:B------:R0:W-:Y:S01]  /*5550*/  @P2 STG.E.U16 desc[UR12][R6.64+0x50], R46 ;  /* 0x0000502e06002986 */ /* 0x0001e2000c10150c */
[----:B------:R-:W-:Y:S02]  /*5560*/  ISETP.GT.AND P2, PT, R3, 0x38, PT ;  /* 0x000000380300780c */ /* 0x000fe40003f44270 */
[----:B------:R-:W-:-:S02]  /*5570*/  F2FP.F16.F32.PACK_AB R82, RZ, R82 ;  /* 0x00000052ff52723e */ /* 0x000fc400000000ff */
[----:B------:R-:W-:Y:S02]  /*5580*/  F2FP.F16.F32.PACK_AB R83, RZ, R83 ;  /* 0x00000053ff53723e */ /* 0x000fe400000000ff */
[----:B------:R-:W-:Y:S02]  /*5590*/  F2FP.F16.F32.PACK_AB R84, RZ, R84 ;  /* 0x00000054ff54723e */ /* 0x000fe400000000ff */
[----:B------:R-:W-:Y:S02]  /*55a0*/  F2FP.F16.F32.PACK_AB R85, RZ, R85 ;  /* 0x00000055ff55723e */ /* 0x000fe400000000ff */
[----:B------:R-:W-:Y:S01]  /*55b0*/  F2FP.F16.F32.PACK_AB R86, RZ, R86 ;  /* 0x00000056ff56723e */ /* 0x000fe200000000ff */
[----:B0-----:R-:W-:Y:S02]  /*55c0*/  @P1 IMAD.MOV.U32 R6, RZ, RZ, R16 ;  /* 0x000000ffff061224 */ /* 0x001fe400078e0010 */
[----:B------:R-:W-:-:S05]  /*55d0*/  @P1 IMAD.MOV.U32 R7, RZ, RZ, R17 ;  /* 0x000000ffff071224 */ /* 0x000fca00078e0011 */
[----:B------:R0:W-:Y:S01]  /*55e0*/  @P1 STG.E.U16 desc[UR12][R6.64+0x52], R47 ;  /* 0x0000522f06001986 */ /* 0x0001e2000c10150c */
[C---:B------:R-:W-:Y:S02]  /*55f0*/  ISETP.GT.AND P1, PT, R10.reuse, 0x8, P0 ;  /* 0x000000080a00780c */ /* 0x040fe40000724270 */
[----:B------:R-:W-:Y:S01]  /*5600*/  ISETP.GT.AND P0, PT, R3, 0x39, PT ;  /* 0x000000390300780c */ /* 0x000fe20003f04270 */
[----:B------:R-:W-:Y:S01]  /*5610*/  @P4 STG.E.U16 desc[UR12][R4.64+0x60], R48 ;  /* 0x0000603004004986 */ /* 0x000fe2000c10150c */
[C---:B------:R-:W-:Y:S02]  /*5620*/  ISETP.GT.AND P4, PT, R10.reuse, RZ, P2 ;  /* 0x000000ff0a00720c */ /* 0x040fe40001784270 */
[C---:B------:R-:W-:Y:S01]  /*5630*/  ISETP.GT.AND P2, PT, R10.reuse, 0x8, P2 ;  /* 0x000000080a00780c */ /* 0x040fe20001744270 */
[----:B------:R-:W-:Y:S01]  /*5640*/  @P5 STG.E.U16 desc[UR12][R4.64+0x62], R49 ;  /* 0x0000623104005986 */ /* 0x000fe2000c10150c */
[----:B------:R-:W-:Y:S01]  /*5650*/  ISETP.GT.AND P5, PT, R10, RZ, P0 ;  /* 0x000000ff0a00720c */ /* 0x000fe200007a4270 */
[----:B0-----:R-:W-:-:S02]  /*5660*/  @P3 IMAD.MOV.U32 R6, RZ, RZ, R16 ;  /* 0x000000ffff063224 */ /* 0x001fc400078e0010 */
[----:B------:R-:W-:-:S05]  /*5670*/  @P3 IMAD.MOV.U32 R7, RZ, RZ, R17 ;  /* 0x000000ffff073224 */ /* 0x000fca00078e0011 */
[----:B------:R0:W-:Y:S01]  /*5680*/  @P3 STG.E.U16 desc[UR12][R6.64+0x60], R50 ;  /* 0x0000603206003986 */ /* 0x0001e2000c10150c */
[----:B------:R-:W-:Y:S01]  /*5690*/  ISETP.GT.AND P3, PT, R3, 0x40, PT ;  /* 0x000000400300780c */ /* 0x000fe20003f64270 */
        /* <DEDUP_REMOVED lines=37> */
[C---:B------:R-:W-:Y:S02]  /*58f0*/  ISETP.GT.AND P5, PT, R10.reuse, RZ, P0 ;  /* 0x000000ff0a00720c */ /* 0x040fe400007a4270 */
[----:B------:R-:W-:Y:S01]  /*5900*/  ISETP.GT.AND P0, PT, R10, 0x8, P0 ;  /* 0x000000080a00780c */ /* 0x000fe20000704270 */
[----:B0-----:R-:W-:-:S02]  /*5910*/  @P2 IMAD.MOV.U32 R6, RZ, RZ, R16 ;  /* 0x000000ffff062224 */ /* 0x001fc400078e0010 */
[----:B------:R-:W-:-:S05]  /*5920*/  @P2 IMAD.MOV.U32 R7, RZ, RZ, R17 ;  /* 0x000000ffff072224 */ /* 0x000fca00078e0011 */
[----:B------:R0:W-:Y:S01]  /*5930*/  @P2 STG.E.U16 desc[UR12][R6.64+0x90], R62 ;  /* 0x0000903e06002986 */ /* 0x0001e2000c10150c */
[----:B------:R-:W-:Y:S01]  /*5940*/  ISETP.GT.AND P2, PT, R3, 0x59, PT ;  /* 0x000000590300780c */ /* 0x000fe20003f44270 */
[----:B0-----:R-:W-:Y:S02]  /*5950*/  @P1 IMAD.MOV.U32 R6, RZ, RZ, R16 ;  /* 0x000000ffff061224 */ /* 0x001fe400078e0010 */
[----:B------:R-:W-:-:S05]  /*5960*/  @P1 IMAD.MOV.U32 R7, RZ, RZ, R17 ;  /* 0x000000ffff071224 */ /* 0x000fca00078e0011 */
[----:B------:R0:W-:Y:S01]  /*5970*/  @P1 STG.E.U16 desc[UR12][R6.64+0x92], R63 ;  /* 0x0000923f06001986 */ /* 0x0001e2000c10150c */
[----:B------:R-:W-:-:S03]  /*5980*/  ISETP.GT.AND P1, PT, R3, 0x58, PT ;  /* 0x000000580300780c */ /* 0x000fc60003f24270 */
[----:B------:R-:W-:Y:S01]  /*5990*/  @P4 STG.E.U16 desc[UR12][R4.64+0xa0], R64 ;  /* 0x0000a04004004986 */ /* 0x000fe2000c10150c */
[C---:B------:R-:W-:Y:S02]  /*59a0*/  ISETP.GT.AND P4, PT, R10.reuse, RZ, P1 ;  /* 0x000000ff0a00720c */ /* 0x040fe40000f84270 */
[C---:B------:R-:W-:Y:S01]  /*59b0*/  ISETP.GT.AND P1, PT, R10.reuse, 0x8, P1 ;  /* 0x000000080a00780c */ /* 0x040fe20000f24270 */
[----:B------:R-:W-:Y:S01]  /*59c0*/  @P5 STG.E.U16 desc[UR12][R4.64+0xa2], R65 ;  /* 0x0000a24104005986 */ /* 0x000fe2000c10150c */
[C---:B------:R-:W-:Y:S02]  /*59d0*/  ISETP.GT.AND P5, PT, R10.reuse, RZ, P2 ;  /* 0x000000ff0a00720c */ /* 0x040fe400017a4270 */
[----:B------:R-:W-:Y:S01]  /*59e0*/  ISETP.GT.AND P2, PT, R10, 0x8, P2 ;  /* 0x000000080a00780c */ /* 0x000fe20001744270 */
[----:B0-----:R-:W-:Y:S02]  /*59f0*/  @P3 IMAD.MOV.U32 R6, RZ, RZ, R16 ;  /* 0x000000ffff063224 */ /* 0x001fe400078e0010 */
        /* <DEDUP_REMOVED lines=15> */
[----:B------:R0:W-:Y:S02]  /*5af0*/  @P1 STG.E.U16 desc[UR12][R6.64+0xb0], R70 ;  /* 0x0000b04606001986 */ /* 0x0001e4000c10150c */
[----:B0-----:R-:W-:Y:S02]  /*5b00*/  @P2 IMAD.MOV.U32 R6, RZ, RZ, R16 ;  /* 0x000000ffff062224 */ /* 0x001fe400078e0010 */
[----:B------:R-:W-:-:S05]  /*5b10*/  @P2 IMAD.MOV.U32 R7, RZ, RZ, R17 ;  /* 0x000000ffff072224 */ /* 0x000fca00078e0011 */
[----:B------:R0:W-:Y:S01]  /*5b20*/  @P2 STG.E.U16 desc[UR12][R6.64+0xb2], R71 ;  /* 0x0000b24706002986 */ /* 0x0001e2000c10150c */
[----:B------:R-:W-:-:S03]  /*5b30*/  ISETP.GT.AND P2, PT, R3, 0x71, PT ;  /* 0x000000710300780c */ /* 0x000fc60003f44270 */
[----:B------:R-:W-:Y:S01]  /*5b40*/  @P4 STG.E.U16 desc[UR12][R4.64+0xc0], R72 ;  /* 0x0000c04804004986 */ /* 0x000fe2000c10150c */
[----:B------:R-:W-:-:S03]  /*5b50*/  ISETP.GT.AND P4, PT, R3, 0x68, PT ;  /* 0x000000680300780c */ /* 0x000fc60003f84270 */
[----:B------:R-:W-:Y:S01]  /*5b60*/  @P5 STG.E.U16 desc[UR12][R4.64+0xc2], R73 ;  /* 0x0000c24904005986 */ /* 0x000fe2000c10150c */
[----:B------:R-:W-:Y:S02]  /*5b70*/  ISETP.GT.AND P5, PT, R3, 0x69, PT ;  /* 0x000000690300780c */ /* 0x000fe40003fa4270 */
[C---:B------:R-:W-:Y:S01]  /*5b80*/  ISETP.GT.AND P1, PT, R10.reuse, RZ, P4 ;  /* 0x000000ff0a00720c */ /* 0x040fe20002724270 */
[----:B0-----:R-:W-:Y:S01]  /*5b90*/  @P3 IMAD.MOV.U32 R6, RZ, RZ, R16 ;  /* 0x000000ffff063224 */ /* 0x001fe200078e0010 */
[C---:B------:R-:W-:Y:S01]  /*5ba0*/  ISETP.GT.AND P6, PT, R10.reuse, RZ, P5 ;  /* 0x000000ff0a00720c */ /* 0x040fe20002fc4270 */
[----:B------:R-:W-:Y:S01]  /*5bb0*/  @P3 IMAD.MOV.U32 R7, RZ, RZ, R17 ;  /* 0x000000ffff073224 */ /* 0x000fe200078e0011 */
[----:B------:R-:W-:-:S04]  /*5bc0*/  ISETP.GT.AND P4, PT, R10, 0x8, P4 ;  /* 0x000000080a00780c */ /* 0x000fc80002784270 */
[----:B------:R0:W-:Y:S01]  /*5bd0*/  @P3 STG.E.U16 desc[UR12][R6.64+0xc0], R74 ;  /* 0x0000c04a06003986 */ /* 0x0001e2000c10150c */
[----:B------:R-:W-:-:S06]  /*5be0*/  ISETP.GT.AND P3, PT, R3, 0x70, PT ;  /* 0x000000700300780c */ /* 0x000fcc0003f64270 */
[----:B------:R-:W-:Y:S02]  /*5bf0*/  @P6 IMAD.MOV.U32 R2, RZ, RZ, R4 ;  /* 0x000000ffff026224 */ /* 0x000fe400078e0004 */
[----:B0-----:R-:W-:Y:S02]  /*5c00*/  @P0 IMAD.MOV.U32 R6, RZ, RZ, R16 ;  /* 0x000000ffff060224 */ /* 0x001fe400078e0010 */
[----:B------:R-:W-:-:S05]  /*5c10*/  @P0 IMAD.MOV.U32 R7, RZ, RZ, R17 ;  /* 0x000000ffff070224 */ /* 0x000fca00078e0011 */
[----:B------:R-:W-:Y:S01]  /*5c20*/  @P0 STG.E.U16 desc[UR12][R6.64+0xc2], R75 ;  /* 0x0000c24b06000986 */ /* 0x000fe2000c10150c */
[----:B------:R-:W-:-:S03]  /*5c30*/  ISETP.GT.AND P0, PT, R3, 0x79, PT ;  /* 0x000000790300780c */ /* 0x000fc60003f04270 */
[----:B------:R-:W-:Y:S01]  /*5c40*/  @P1 STG.E.U16 desc[UR12][R4.64+0xd0], R76 ;  /* 0x0000d04c04001986 */ /* 0x000fe2000c10150c */
[----:B------:R-:W-:Y:S01]  /*5c50*/  ISETP.GT.AND P1, PT, R3, 0x78, PT ;  /* 0x000000780300780c */ /* 0x000fe20003f24270 */
[----:B------:R-:W-:-:S05]  /*5c60*/  @P6 IMAD.MOV.U32 R3, RZ, RZ, R5 ;  /* 0x000000ffff036224 */ /* 0x000fca00078e0005 */
[----:B------:R0:W-:Y:S01]  /*5c70*/  @P6 STG.E.U16 desc[UR12][R2.64+0xd2], R77 ;  /* 0x0000d24d02006986 */ /* 0x0001e2000c10150c */
[C---:B------:R-:W-:Y:S02]  /*5c80*/  ISETP.GT.AND P6, PT, R10.reuse, 0x8, P5 ;  /* 0x000000080a00780c */ /* 0x040fe40002fc4270 */
[C---:B------:R-:W-:Y:S02]  /*5c90*/  ISETP.GT.AND P5, PT, R10.reuse, RZ, P3 ;  /* 0x000000ff0a00720c */ /* 0x040fe40001fa4270 */
[----:B------:R-:W-:Y:S01]  /*5ca0*/  ISETP.GT.AND P3, PT, R10, 0x8, P3 ;  /* 0x000000080a00780c */ /* 0x000fe20001f64270 */
[----:B0-----:R-:W-:Y:S02]  /*5cb0*/  @P4 IMAD.MOV.U32 R2, RZ, RZ, R16 ;  /* 0x000000ffff024224 */ /* 0x001fe400078e0010 */
[----:B------:R-:W-:-:S05]  /*5cc0*/  @P4 IMAD.MOV.U32 R3, RZ, RZ, R17 ;  /* 0x000000ffff034224 */ /* 0x000fca00078e0011 */
[----:B------:R0:W-:Y:S01]  /*5cd0*/  @P4 STG.E.U16 desc[UR12][R2.64+0xd0], R78 ;  /* 0x0000d04e02004986 */ /* 0x0001e2000c10150c */
        /* <DEDUP_REMOVED lines=14> */
[----:B------:R0:W-:Y:S02]  /*5dc0*/  @P4 STG.E.U16 desc[UR12][R2.64+0xe2], R81 ;  /* 0x0000e25102004986 */ /* 0x0001e4000c10150c */
        /* <DEDUP_REMOVED lines=8> */
[----:B------:R0:W-:Y:S04]  /*5e50*/  @P5 STG.E.U16 desc[UR12][R2.64+0xf0], R84 ;  /* 0x0000f05402005986 */ /* 0x0001e8000c10150c */
[----:B------:R1:W-:Y:S01]  /*5e60*/  @P6 STG.E.U16 desc[UR12][R4.64+0xf2], R85 ;  /* 0x0000f25504006986 */ /* 0x0003e2000c10150c */
[----:B0-----:R-:W-:Y:S02]  /*5e70*/  @P1 IMAD.MOV.U32 R2, RZ, RZ, R16 ;  /* 0x000000ffff021224 */ /* 0x001fe400078e0010 */
[----:B------:R-:W-:-:S05]  /*5e80*/  @P1 IMAD.MOV.U32 R3, RZ, RZ, R17 ;  /* 0x000000ffff031224 */ /* 0x000fca00078e0011 */
[----:B------:R1:W-:Y:S01]  /*5e90*/  @P1 STG.E.U16 desc[UR12][R2.64+0xf0], R86 ;  /* 0x0000f05602001986 */ /* 0x0003e2000c10150c */
[----:B------:R-:W-:Y:S05]  /*5ea0*/  @!P0 EXIT ;  /* 0x000000000000894d */ /* 0x000fea0003800000 */
[----:B------:R-:W-:-:S05]  /*5eb0*/  F2FP.F16.F32.PACK_AB R0, RZ, R0 ;  /* 0x00000000ff00723e */ /* 0x000fca00000000ff */
[----:B------:R-:W-:Y:S01]  /*5ec0*/  STG.E.U16 desc[UR12][R16.64+0xf2], R0 ;  /* 0x0000f20010007986 */ /* 0x000fe2000c10150c */
[----:B------:R-:W-:Y:S05]  /*5ed0*/  EXIT ;  /* 0x000000000000794d */ /* 0x000fea0003800000 */
.L_x_14:
[----:B------:R-:W-:-:S13]  /*5ee0*/  ISETP.NE.AND P0, PT, R8, RZ, PT ;  /* 0x000000ff0800720c */ /* 0x000fda0003f05270 */
[----:B------:R-:W-:Y:S05]  /*5ef0*/  @P0 EXIT ;  /* 0x000000000000094d */ /* 0x000fea0003800000 */
[----:B------:R-:W-:-:S13]  /*5f00*/  ELECT P0, URZ, PT ;  /* 0x00000000003f782f */ /* 0x000fda0003800000 */
[----:B------:R-:W-:Y:S05]  /*5f10*/  @!P0 BRA `(.L_x_153) ;  /* 0x0000000400c08947 */ /* 0x000fea0003800000 */
[----:B------:R-:W-:-:S13]  /*5f20*/  ISETP.GE.AND P0, PT, R6, 0x1, PT ;  /* 0x000000010600780c */ /* 0x000fda0003f06270 */
[----:B------:R-:W-:Y:S05]  /*5f30*/  @!P0 BRA `(.L_x_153) ;  /* 0x0000000400b88947 */ /* 0x000fea0003800000 */
[----:B------:R-:W2:Y:S01]  /*5f40*/  S2R R16, SR_CgaCtaId ;  /* 0x0000000000107919 */ /* 0x000ea20000008800 */
[----:B------:R-:W-:Y:S01]  /*5f50*/  IMAD.SHL.U32 R22, R11, 0x40, RZ ;  /* 0x000000400b167824 */ /* 0x000fe200078e00ff */
[----:B------:R-:W-:Y:S01]  /*5f60*/  ULDC UR4, c[0x0][0x384] ;  /* 0x0000e10000047ab9 */ /* 0x000fe20000000800 */
[----:B------:R-:W-:Y:S01]  /*5f70*/  LOP3.LUT P0, RZ, R10, 0x1f, RZ, 0xc0, !PT ;  /* 0x0000001f0aff7812 */ /* 0x000fe2000780c0ff */
[----:B------:R-:W-:Y:S01]  /*5f80*/  ULDC UR5, c[0x0][0x388] ;  /* 0x0000e20000057ab9 */ /* 0x000fe20000000800 */
[----:B------:R-:W-:Y:S01]  /*5f90*/  IMAD.HI.U32 R3, R22, UR4, RZ ;  /* 0x0000000416037c27 */ /* 0x000fe2000f8e00ff */
[C---:B------:R-:W-:Y:S02]  /*5fa0*/  ISETP.NE.AND P1, PT, R12.reuse, RZ, PT ;  /* 0x000000ff0c00720c */ /* 0x040fe40003f25270 */
[----:B------:R-:W-:Y:S02]  /*5fb0*/  CS2R R10, SRZ ;  /* 0x00000000000a7805 */ /* 0x000fe4000001ff00 */
[----:B------:R-:W-:Y:S01]  /*5fc0*/  ISETP.NE.OR P0, PT, R12, RZ, !P0 ;  /* 0x000000ff0c00720c */ /* 0x000fe20004705670 */
[----:B------:R-:W-:Y:S01]  /*5fd0*/  IMAD.MOV.U32 R5, RZ, RZ, 0x1 ;  /* 0x00000001ff057424 */ /* 0x000fe200078e00ff */
[----:B------:R-:W-:Y:S01]  /*5fe0*/  LOP3.LUT R23, R4, 0x2, RZ, 0xfc, !PT ;  /* 0x0000000204177812 */ /* 0x000fe200078efcff */
[----:B------:R-:W-:Y:S01]  /*5ff0*/  IMAD.MOV.U32 R8, RZ, RZ, RZ ;  /* 0x000000ffff087224 */ /* 0x000fe200078e00ff */
[----:B------:R-:W-:Y:S01]  /*6000*/  SHF.R.U32.HI R3, RZ, UR5, R3 ;  /* 0x00000005ff037c19 */ /* 0x000fe20008011603 */
[----:B------:R-:W-:-:S02]  /*6010*/  IMAD.MOV.U32 R12, RZ, RZ, RZ ;  /* 0x000000ffff0c7224 */ /* 0x000fc400078e00ff */
[----:B--2--5:R-:W-:-:S05]  /*6020*/  IMAD.SHL.U32 R0, R16, 0x40, RZ ;  /* 0x0000004010007824 */ /* 0x024fca00078e00ff */
[----:B---3--:R-:W-:Y:S01]  /*6030*/  LOP3.LUT R2, R0, 0x40, RZ, 0xc0, !PT ;  /* 0x0000004000027812 */ /* 0x008fe200078ec0ff */
[----:B------:R-:W-:-:S04]  /*6040*/  IMAD R0, R14, R15, RZ ;  /* 0x0000000f0e007224 */ /* 0x000fc800078e02ff */
[----:B------:R-:W-:Y:S02]  /*6050*/  IMAD R9, R7, R0, 0x1 ;  /* 0x0000000107097424 */ /* 0x000fe400078e0200 */
[----:B------:R-:W-:Y:S02]  /*6060*/  IMAD R2, R13, 0x80, R2 ;  /* 0x000000800d027824 */ /* 0x000fe400078e0202 */
[----:B------:R-:W-:-:S07]  /*6070*/  IMAD.SHL.U32 R0, R16, 0x800, RZ ;  /* 0x0000080010007824 */ /* 0x000fce00078e00ff */
.L_x_157:
[----:B------:R-:W0:Y:S01]  /*6080*/  S2R R14, SR_CgaCtaId ;  /* 0x00000000000e7919 */ /* 0x000e220000008800 */
[----:B------:R-:W-:-:S04]  /*6090*/  MOV R13, 0x400 ;  /* 0x00000400000d7802 */ /* 0x000fc80000000f00 */
[----:B0-----:R-:W-:Y:S02]  /*60a0*/  LEA R21, R14, R13, 0x18 ;  /* 0x0000000d0e157211 */ /* 0x001fe400078ec0ff */
[----:B------:R-:W-:-:S03]  /*60b0*/  SHF.L.U32 R13, R5, 0x1f, RZ ;  /* 0x0000001f050d7819 */ /* 0x000fc600000006ff */
[----:B------:R-:W-:-:S07]  /*60c0*/  IMAD R20, R8, 0x8, R21 ;  /* 0x0000000808147824 */ /* 0x000fce00078e0215 */
.L_x_154:
[----:B0-----:R0:W1:Y:S02]  /*60d0*/  SYNCS.PHASECHK.TRANS64.TRYWAIT P2, [R20+URZ+0x36090], R13 ;  /* 0x0360900d140075a7 */ /* 0x001064000804017f */
[----:B-1----:R-:W-:Y:S05]  /*60e0*/  @!P2 NANOSLEEP.SYNCS 0x989680 ;  /* 0x009896800000a95d */ /* 0x002fea0003900000 */
[----:B------:R-:W1:Y:S02]  /*60f0*/  @!P2 SYNCS.PHASECHK.TRANS64 P2, [R20+URZ+0x36090], R13 ;  /* 0x0360900d1400a5a7 */ /* 0x000e64000804007f */
[----:B-1----:R-:W-:Y:S05]  /*6100*/  @!P2 BRA `(.L_x_154) ;  /* 0xfffffffc00f0a947 */ /* 0x002fea000383ffff */
[----:B0-----:R-:W0:Y:S02]  /*6110*/  @!P1 LDC R13, c[0x0][0x500] ;  /* 0x00014000ff0d9b82 */ /* 0x001e240000000800 */
[----:B0-----:R0:W-:Y:S02]  /*6120*/  @!P1 SYNCS.ARRIVE.TRANS64 RZ, [R20+URZ+0x36000], R13 ;  /* 0x0360000d14ff99a7 */ /* 0x0011e4000800003f */
[----:B0-----:R-:W-:-:S04]  /*6130*/  PRMT R13, R23, 0x9910, RZ ;  /* 0x00009910170d7816 */ /* 0x001fc800000000ff */
[----:B------:R-:W-:-:S13]  /*6140*/  ISETP.NE.AND P2, PT, R13, 0x2, PT ;  /* 0x000000020d00780c */ /* 0x000fda0003f45270 */
[----:B------:R-:W-:Y:S05]  /*6150*/  @P2 BRA `(.L_x_155) ;  /* 0x0000000000042947 */ /* 0x000fea0003800000 */
[----:B------:R-:W-:Y:S01]  /*6160*/  BPT.TRAP 0x1 ;  /* 0x000000040000795c */ /* 0x000fe20000300000 */
.L_x_155:
[----:B------:R-:W-:Y:S05]  /*6170*/  @P0 BRA `(.L_x_156) ;  /* 0x0000000000040947 */ /* 0x000fea0003800000 */
[----:B------:R-:W-:Y:S01]  /*6180*/  BPT.TRAP 0x1 ;  /* 0x000000040000795c */ /* 0x000fe20000300000 */
.L_x_156:
[----:B------:R-:W0:Y:S01]  /*6190*/  LDC R15, c[0x0][0x380] ;  /* 0x0000e000ff0f7b82 */ /* 0x000e220000000800 */
[----:B------:R-:W-:Y:S01]  /*61a0*/  R2UR UR4, R3 ;  /* 0x00000000030472ca */ /* 0x000fe200000e0000 */
[----:B------:R-:W-:Y:S01]  /*61b0*/  IMAD.SHL.U32 R13, R8, 0x1000, RZ ;  /* 0x00001000080d7824 */ /* 0x000fe200078e00ff */
[----:B------:R-:W-:Y:S01]  /*61c0*/  R2UR UR5, R22 ;  /* 0x00000000160572ca */ /* 0x000fe200000e0000 */
[----:B------:R-:W-:Y:S01]  /*61d0*/  ULDC UR20, c[0x0][0x38c] ;  /* 0x0000e30000147ab9 */ /* 0x000fe20000000800 */
[C---:B------:R-:W-:Y:S01]  /*61e0*/  R2UR UR18, R12.reuse ;  /* 0x000000000c1272ca */ /* 0x040fe200000e0000 */
[----:B------:R-:W-:Y:S01]  /*61f0*/  UISETP.NE.AND UP0, UPT, UR20, 0x1, UPT ;  /* 0x000000011400788c */ /* 0x000fe2000bf05270 */
[----:B------:R-:W-:Y:S01]  /*6200*/  LOP3.LUT R14, R13, 0x800, R0, 0xf8, !PT ;  /* 0x000008000d0e7812 */ /* 0x000fe200078ef800 */
[----:B------:R-:W1:Y:S01]  /*6210*/  LDC.64 R16, c[0x0][0x3b8] ;  /* 0x0000ee00ff107b82 */ /* 0x000e620000000a00 */
[----:B------:R-:W-:Y:S01]  /*6220*/  VIADD R12, R12, 0x1 ;  /* 0x000000010c0c7836 */ /* 0x000fe20000000000 */
[----:B------:R-:W-:Y:S01]  /*6230*/  R2UR UR17, R20 ;  /* 0x00000000141172ca */ /* 0x000fe200000e0000 */
[----:B------:R-:W-:Y:S01]  /*6240*/  VIADD R9, R9, 0xffffffff ;  /* 0xffffffff09097836 */ /* 0x000fe20000000000 */
[----:B------:R-:W-:Y:S01]  /*6250*/  ULDC.64 UR24, c[0x0][0x198] ;  /* 0x0000660000187ab9 */ /* 0x000fe20000000a00 */
[----:B------:R-:W-:Y:S01]  /*6260*/  IMAD R14, R14, 0x2, R21 ;  /* 0x000000020e0e7824 */ /* 0x000fe200078e0215 */
[----:B------:R-:W-:Y:S01]  /*6270*/  R2UR UR12, R11 ;  /* 0x000000000b0c72ca */ /* 0x000fe200000e0000 */
[----:B------:R-:W-:Y:S01]  /*6280*/  IMAD.IADD R21, R21, 0x1, R13 ;  /* 0x0000000115157824 */ /* 0x000fe200078e020d */
[----:B------:R-:W1:Y:S01]  /*6290*/  LDC.64 R18, c[0x0][0x3d8] ;  /* 0x0000f600ff127b82 */ /* 0x000e620000000a00 */
[----:B------:R-:W-:Y:S01]  /*62a0*/  @UP0 ULDC.64 UR10, c[0x0][0x390] ;  /* 0x0000e400000a0ab9 */ /* 0x000fe20000000a00 */
[----:B------:R-:W-:Y:S01]  /*62b0*/  R2UR UR8, R14 ;  /* 0x000000000e0872ca */ /* 0x000fe200000e0000 */
[----:B------:R-:W-:Y:S01]  /*62c0*/  ULDC.64 UR14, c[0x0][0x3b0] ;  /* 0x0000ec00000e7ab9 */ /* 0x000fe20000000a00 */
[----:B------:R-:W-:Y:S01]  /*62d0*/  R2UR UR16, R21 ;  /* 0x00000000151072ca */ /* 0x000fe200000e0000 */
[----:B------:R-:W-:Y:S01]  /*62e0*/  ULDC.64 UR22, c[0x0][0x3d0] ;  /* 0x0000f40000167ab9 */ /* 0x000fe20000000a00 */
[----:B------:R-:W-:Y:S01]  /*62f0*/  R2UR UR13, R10 ;  /* 0x000000000a0d72ca */ /* 0x000fe200000e0000 */
[----:B------:R-:W-:Y:S01]  /*6300*/  USHF.L.U32 UR18, UR18, 0x5, URZ ;  /* 0x0000000512127899 */ /* 0x000fe2000800063f */
[----:B0-----:R-:W-:Y:S01]  /*6310*/  ISETP.NE.AND P2, PT, R15, 0x1, PT ;  /* 0x000000010f00780c */ /* 0x001fe20003f45270 */
[----:B------:R-:W-:Y:S01]  /*6320*/  UIADD3 UR17, UR17, 0x36000, URZ ;  /* 0x0003600011117890 */ /* 0x000fe2000fffe03f */
[----:B------:R-:W-:Y:S01]  /*6330*/  ISETP.GT.AND P5, PT, R9, 0x1, PT ;  /* 0x000000010900780c */ /* 0x000fe20003fa4270 */
[----:B------:R-:W-:Y:S01]  /*6340*/  VIADD R8, R8, 0x1 ;  /* 0x0000000108087836 */ /* 0x000fe20000000000 */
[----:B------:R-:W-:Y:S01]  /*6350*/  UMOV UR26, 0x30000 ;  /* 0x00030000001a7882 */ /* 0x000fe20000000000 */
[----:B------:R-:W-:Y:S01]  /*6360*/  UMOV UR28, 0x0 ;  /* 0x00000000001c7882 */ /* 0x000fe20000000000 */
[----:B------:R-:W-:Y:S01]  /*6370*/  UMOV UR29, 0x10000000 ;  /* 0x10000000001d7882 */ /* 0x000fe20000000000 */
[----:B------:R-:W-:Y:S01]  /*6380*/  UIADD3 UR8, UR8, 0x12000, URZ ;  /* 0x0001200008087890 */ /* 0x000fe2000fffe03f */
[----:B------:R-:W-:Y:S01]  /*6390*/  ISETP.NE.AND P4, PT, R8, 0x12, PT ;  /* 0x000000120800780c */ /* 0x000fe20003f85270 */
[----:B------:R-:W-:-:S03]  /*63a0*/  UMOV UR9, UR17 ;  /* 0x0000001100097c82 */ /* 0x000fc60008000000 */
[----:B------:R-:W-:Y:S01]  /*63b0*/  SEL R8, R8, RZ, P4 ;  /* 0x000000ff08087207 */ /* 0x000fe20002000000 */
[----:B------:R-:W-:Y:S02]  /*63c0*/  @P2 IMAD.U32 R24, RZ, RZ, UR4 ;  /* 0x00000004ff182e24 */ /* 0x000fe4000f8e00ff */
[----:B-1----:R-:W-:-:S03]  /*63d0*/  IMAD R14, R10, R17, R19 ;  /* 0x000000110a0e7224 */ /* 0x002fc600078e0213 */
[----:B------:R-:W-:Y:S01]  /*63e0*/  @P2 R2UR UR5, R24 ;  /* 0x00000000180522ca */ /* 0x000fe200000e0000 */
[----:B------:R-:W0:Y:S01]  /*63f0*/  LDC R17, c[0x0][0x3c8] ;  /* 0x0000f200ff117b82 */ /* 0x000e220000000800 */
[----:B------:R-:W-:Y:S01]  /*6400*/  IMAD R13, R11, R16, R18 ;  /* 0x000000100b0d7224 */ /* 0x000fe200078e0212 */
[C---:B------:R-:W-:Y:S02]  /*6410*/  ISETP.NE.AND P2, PT, R12.reuse, R7, PT ;  /* 0x000000070c00720c */ /* 0x040fe40003f45270 */
[----:B------:R-:W-:Y:S02]  /*6420*/  SEL R16, RZ, 0x1, P4 ;  /* 0x00000001ff107807 */ /* 0x000fe40002000000 */
[----:B------:R-:W-:Y:S01]  /*6430*/  PRMT R13, R13, 0x40, R14 ;  /* 0x000000400d0d7816 */ /* 0x000fe2000000000e */
[----:B------:R-:W-:Y:S01]  /*6440*/  VIADD R14, R11, 0x1 ;  /* 0x000000010b0e7836 */ /* 0x000fe20000000000 */
[----:B------:R-:W-:Y:S02]  /*6450*/  LOP3.LUT R5, R5, R16, RZ, 0x3c, !PT ;  /* 0x0000001005057212 */ /* 0x000fe400078e3cff */
[----:B------:R-:W-:-:S02]  /*6460*/  SEL R12, R12, RZ, P2 ;  /* 0x000000ff0c0c7207 */ /* 0x000fc40001000000 */
[----:B------:R-:W-:Y:S02]  /*6470*/  UIADD3 UR4, -UR5, URZ, URZ ;  /* 0x0000003f05047290 */ /* 0x000fe4000fffe13f */
[----:B------:R-:W-:Y:S01]  /*6480*/  UIMAD.WIDE.U32 UR6, UR5, UR10, URZ ;  /* 0x0000000a050672a5 */ /* 0x000fe2000f8e003f */
[----:B------:R-:W-:Y:S01]  /*6490*/  @P2 IMAD.MOV R14, RZ, RZ, R11 ;  /* 0x000000ffff0e2224 */ /* 0x000fe200078e020b */
[----:B------:R-:W-:Y:S01]  /*64a0*/  UMOV UR21, UR5 ;  /* 0x0000000500157c82 */ /* 0x000fe20008000000 */
[----:B------:R-:W-:Y:S01]  /*64b0*/  UMOV UR10, UR18 ;  /* 0x00000012000a7c82 */ /* 0x000fe20008000000 */
[----:B------:R-:W-:Y:S01]  /*64c0*/  IMAD R15, R15, UR4, R22 ;  /* 0x000000040f0f7c24 */ /* 0x000fe2000f8e0216 */
[----:B------:R-:W-:Y:S01]  /*64d0*/  @UP0 USHF.R.U32.HI UR21, URZ, UR11, UR7 ;  /* 0x0000000b3f150299 */ /* 0x000fe20008011607 */
[----:B------:R-:W-:Y:S01]  /*64e0*/  R2UR UR11, R2 ;  /* 0x00000000020b72ca */ /* 0x000fe200000e0000 */
[----:B------:R-:W-:Y:S01]  /*64f0*/  UIADD3 UR4, UP1, UR24, 0xf0, URZ ;  /* 0x000000f018047890 */ /* 0x000fe2000ff3e03f */
[----:B------:R-:W-:Y:S01]  /*6500*/  R2UR UR7, R13 ;  /* 0x000000000d0772ca */ /* 0x000fe200000e0000 */
[----:B------:R-:W-:Y:S01]  /*6510*/  UIADD3 UR6, -UR21, URZ, URZ ;  /* 0x0000003f15067290 */ /* 0x000fe2000fffe13f */
[----:B------:R-:W-:Y:S01]  /*6520*/  R2UR UR19, R15 ;  /* 0x000000000f1372ca */ /* 0x000fe200000e0000 */
[----:B------:R-:W-:Y:S01]  /*6530*/  UIADD3 UR24, UP2, UR24, 0x1f0, URZ ;  /* 0x000001f018187890 */ /* 0x000fe2000ff5e03f */
[----:B0-----:R-:W-:Y:S01]  /*6540*/  ISETP.NE.AND P3, PT, R14, R17, PT ;  /* 0x000000110e00720c */ /* 0x001fe20003f65270 */
[----:B------:R-:W-:Y:S01]  /*6550*/  UIMAD UR20, UR20, UR6, UR5 ;  /* 0x00000006141472a4 */ /* 0x000fe2000f8e0205 */
[----:B------:R-:W-:Y:S01]  /*6560*/  VIADD R13, R10, 0x1 ;  /* 0x000000010a0d7836 */ /* 0x000fe20000000000 */
[----:B------:R-:W-:Y:S01]  /*6570*/  UIADD3.X UR5, URZ, UR25, URZ, UP1, !UPT ;  /* 0x000000193f057290 */ /* 0x000fe20008ffe43f */
[----:B------:R-:W-:Y:S01]  /*6580*/  SEL R11, R14, RZ, P3 ;  /* 0x000000ff0e0b7207 */ /* 0x000fe20001800000 */
[----:B------:R-:W-:-:S02]  /*6590*/  UIMAD UR20, UR20, UR15, UR23 ;  /* 0x0000000f141472a4 */ /* 0x000fc4000f8e0217 */
[----:B------:R-:W-:Y:S02]  /*65a0*/  UIADD3.X UR25, URZ, UR25, URZ, UP2, !UPT ;  /* 0x000000193f197290 */ /* 0x000fe400097fe43f */
[----:B------:R-:W-:Y:S02]  /*65b0*/  UPRMT UR6, UR7, 0x5410, URZ ;  /* 0x0000541007067896 */ /* 0x000fe4000800003f */
[----:B------:R-:W-:Y:S02]  /*65c0*/  UIMAD UR19, UR19, UR14, UR22 ;  /* 0x0000000e131372a4 */ /* 0x000fe4000f8e0216 */
[----:B------:R-:W-:-:S04]  /*65d0*/  @P3 IMAD.MOV R13, RZ, RZ, R10 ;  /* 0x000000ffff0d3224 */ /* 0x000fc800078e020a */
[----:B------:R-:W-:-:S03]  /*65e0*/  IMAD.MOV.U32 R10, RZ, RZ, R13 ;  /* 0x000000ffff0a7224 */ /* 0x000fc600078e000d */
[----:B------:R0:W-:Y:S01]  /*65f0*/  UTMALDG.4D.IM2COL [UR16], [UR4], UR6 ;  /* 0x00000010040073b4 */ /* 0x0001e20008058006 */
[----:B------:R0:W-:Y:S02]  /*6600*/  UTMALDG.4D.MULTICAST [UR8], [UR24], UR26, desc[UR28] ;  /* 0x00001c08180073b4 */ /* 0x0001e4000801981a */
[----:B0-----:R-:W-:Y:S05]  /*6610*/  @P5 BRA `(.L_x_157) ;  /* 0xfffffff800985947 */ /* 0x001fea000383ffff */
.L_x_153:
[----:B------:R-:W-:Y:S01]  /*6620*/  ISETP.GE.U32.AND P2, PT, R6, 0x12, PT ;  /* 0x000000120600780c */ /* 0x000fe20003f46070 */
[----:B------:R-:W-:Y:S05]  /*6630*/  WARPSYNC.ALL ;  /* 0x0000000000007948 */ /* 0x000fea0003800000 */
[----:B------:R-:W-:-:S07]  /*6640*/  ELECT P1, URZ, PT ;  /* 0x00000000003f782f */ /* 0x000fce0003820000 */
[----:B---3-5:R-:W-:-:S05]  /*6650*/  @P2 IMAD.WIDE.U32 R2, R6, 0x38e38e39, RZ ;  /* 0x38e38e3906022825 */ /* 0x028fca00078e00ff */
[----:B--2---:R-:W-:-:S04]  /*6660*/  @P2 SHF.R.U32.HI R0, RZ, 0x2, R3 ;  /* 0x00000002ff002819 */ /* 0x004fc80000011603 */
[----:B------:R-:W-:-:S04]  /*6670*/  @P2 LOP3.LUT R0, R0, 0x1, RZ, 0xc0, !PT ;  /* 0x0000000100002812 */ /* 0x000fc800078ec0ff */
[----:B------:R-:W-:Y:S01]  /*6680*/  @P2 ISETP.NE.U32.AND P0, PT, R0, 0x1, PT ;  /* 0x000000010000280c */ /* 0x000fe20003f05070 */
[----:B------:R-:W-:-:S12]  /*6690*/  @!P1 EXIT ;  /* 0x000000000000994d */ /* 0x000fd80003800000 */
[----:B------:R-:W-:Y:S02]  /*66a0*/  LOP3.LUT R4, R4, 0x2, RZ, 0xfc, !PT ;  /* 0x0000000204047812 */ /* 0x000fe400078efcff */
[----:B------:R-:W-:Y:S02]  /*66b0*/  @P2 ISETP.NE.U32.AND.EX P0, PT, RZ, RZ, PT, P0 ;  /* 0x000000ffff00220c */ /* 0x000fe40003f05100 */
[----:B------:R-:W-:Y:S01]  /*66c0*/  ISETP.NE.AND P1, PT, R4, 0x3, PT ;  /* 0x000000030400780c */ /* 0x000fe20003f25270 */
[----:B------:R-:W-:Y:S01]  /*66d0*/  IMAD.MOV.U32 R4, RZ, RZ, 0x1 ;  /* 0x00000001ff047424 */ /* 0x000fe200078e00ff */
[----:B------:R-:W-:-:S11]  /*66e0*/  @P2 SEL R4, RZ, 0x1, !P0 ;  /* 0x00000001ff042807 */ /* 0x000fd60004000000 */
[----:B------:R-:W-:Y:S05]  /*66f0*/  @!P1 BRA `(.L_x_158) ;  /* 0x0000000000049947 */ /* 0x000fea0003800000 */
[----:B------:R-:W-:Y:S01]  /*6700*/  BPT.TRAP 0x1 ;  /* 0x000000040000795c */ /* 0x000fe20000300000 */
.L_x_158:
[----:B------:R-:W0:Y:S01]  /*6710*/  S2R R5, SR_CgaCtaId ;  /* 0x0000000000057919 */ /* 0x000e220000008800 */
[----:B------:R-:W-:Y:S01]  /*6720*/  IMAD.WIDE.U32 R2, R6, 0x38e38e39, RZ ;  /* 0x38e38e3906027825 */ /* 0x000fe200078e00ff */
[----:B------:R-:W-:-:S04]  /*6730*/  MOV R0, 0x400 ;  /* 0x0000040000007802 */ /* 0x000fc80000000f00 */
[----:B------:R-:W-:-:S05]  /*6740*/  SHF.R.U32.HI R3, RZ, 0x2, R3 ;  /* 0x00000002ff037819 */ /* 0x000fca0000011603 */
[----:B------:R-:W-:Y:S01]  /*6750*/  IMAD R3, R3, -0x12, R6 ;  /* 0xffffffee03037824 */ /* 0x000fe200078e0206 */
[----:B0-----:R-:W-:Y:S02]  /*6760*/  LEA R0, R5, R0, 0x18 ;  /* 0x0000000005007211 */ /* 0x001fe400078ec0ff */
[----:B------:R-:W-:-:S03]  /*6770*/  SHF.L.U32 R5, R4, 0x1f, RZ ;  /* 0x0000001f04057819 */ /* 0x000fc600000006ff */
[----:B------:R-:W-:-:S04]  /*6780*/  VIADD R0, R0, 0x36090 ;  /* 0x0003609000007836 */ /* 0x000fc80000000000 */
[----:B------:R-:W-:-:S07]  /*6790*/  IMAD R2, R3, 0x8, R0 ;  /* 0x0000000803027824 */ /* 0x000fce00078e0200 */
.L_x_159:
[----:B0-----:R0:W1:Y:S02]  /*67a0*/  SYNCS.PHASECHK.TRANS64.TRYWAIT P0, [R2+URZ], R5 ;  /* 0x00000005020075a7 */ /* 0x001064000800017f */
[----:B-1----:R-:W-:Y:S05]  /*67b0*/  @!P0 NANOSLEEP.SYNCS 0x989680 ;  /* 0x009896800000895d */ /* 0x002fea0003900000 */
[----:B------:R-:W1:Y:S02]  /*67c0*/  @!P0 SYNCS.PHASECHK.TRANS64 P0, [R2+URZ], R5 ;  /* 0x00000005020085a7 */ /* 0x000e64000800007f */
[----:B-1----:R-:W-:Y:S05]  /*67d0*/  @!P0 BRA `(.L_x_159) ;  /* 0xfffffffc00f08947 */ /* 0x002fea000383ffff */
[----:B------:R-:W-:-:S05]  /*67e0*/  VIADD R3, R3, 0x1 ;  /* 0x0000000103037836 */ /* 0x000fca0000000000 */
[----:B------:R-:W-:-:S04]  /*67f0*/  ISETP.NE.AND P0, PT, R3, 0x12, PT ;  /* 0x000000120300780c */ /* 0x000fc80003f05270 */
[----:B0-----:R-:W-:Y:S02]  /*6800*/  SEL R5, RZ, 0x1, P0 ;  /* 0x00000001ff057807 */ /* 0x001fe40000000000 */
[----:B------:R-:W-:Y:S02]  /*6810*/  SEL R3, R3, RZ, P0 ;  /* 0x000000ff03037207 */ /* 0x000fe40000000000 */
[----:B------:R-:W-:-:S03]  /*6820*/  LOP3.LUT R7, R4, R5, RZ, 0x3c, !PT ;  /* 0x0000000504077212 */ /* 0x000fc600078e3cff */
[----:B------:R-:W-:Y:S01]  /*6830*/  IMAD R2, R3, 0x8, R0 ;  /* 0x0000000803027824 */ /* 0x000fe200078e0200 */
[----:B------:R-:W-:-:S07]  /*6840*/  SHF.L.U32 R5, R7, 0x1f, RZ ;  /* 0x0000001f07057819 */ /* 0x000fce00000006ff */
.L_x_160:
        /* <DEDUP_REMOVED lines=11> */
.L_x_161:
        /* <DEDUP_REMOVED lines=11> */
.L_x_162:
        /* <DEDUP_REMOVED lines=11> */
.L_x_163:
        /* <DEDUP_REMOVED lines=11> */
.L_x_164:
        /* <DEDUP_REMOVED lines=11> */
.L_x_165:
        /* <DEDUP_REMOVED lines=11> */
.L_x_166:
        /* <DEDUP_REMOVED lines=11> */
.L_x_167:
        /* <DEDUP_REMOVED lines=11> */
.L_x_168:
        /* <DEDUP_REMOVED lines=11> */
.L_x_169:
        /* <DEDUP_REMOVED lines=11> */
.L_x_170:
        /* <DEDUP_REMOVED lines=11> */
.L_x_171:
        /* <DEDUP_REMOVED lines=11> */
.L_x_172:
        /* <DEDUP_REMOVED lines=11> */
.L_x_173:
        /* <DEDUP_REMOVED lines=11> */
.L_x_174:
        /* <DEDUP_REMOVED lines=11> */
.L_x_175:
        /* <DEDUP_REMOVED lines=11> */
.L_x_176:
[----:B0-----:R0:W1:Y:S02]  /*7350*/  SYNCS.PHASECHK.TRANS64.TRYWAIT P0, [R3+URZ], R0 ;  /* 0x00000000030075a7 */ /* 0x001064000800017f */
[----:B-1----:R-:W-:Y:S05]  /*7360*/  @!P0 NANOSLEEP.SYNCS 0x989680 ;  /* 0x009896800000895d */ /* 0x002fea0003900000 */
[----:B------:R-:W1:Y:S02]  /*7370*/  @!P0 SYNCS.PHASECHK.TRANS64 P0, [R3+URZ], R0 ;  /* 0x00000000030085a7 */ /* 0x000e64000800007f */
[----:B-1----:R-:W-:Y:S05]  /*7380*/  @P0 EXIT ;  /* 0x000000000000094d */ /* 0x002fea0003800000 */
[----:B------:R-:W-:Y:S05]  /*7390*/  BRA `(.L_x_176) ;  /* 0xfffffffc00ec7947 */ /* 0x000fea000383ffff */
.L_x_177:
[----:B------:R-:W-:-:S00]  /*73a0*/  BRA `(.L_x_177) ;  /* 0xfffffffc00fc7947 */ /* 0x000fc0000383ffff */
[----:B------:R-:W-:-:S00]  /*73b0*/  NOP ;  /* 0x0000000000007918 */ /* 0x000fc00000000000 */
        /* <DEDUP_REMOVED lines=12> */
.L_x_178:


//--------------------- .nv.shared._ZN7cutlass13device_kernelINS_4conv6kernel13ConvUniversalINS1_16ConvProblemShapeILNS1_8OperatorE0ELi2EEENS1_10collective14CollectiveConvINS1_46MainloopSm90TmaGmmaWarpSpecializedImplicitGemmILS5_0ELi18ELi2EN4cute5tupleIJNSA_1CILi2EEENSC_ILi1EEESE_EEENS1_36KernelImplicitTmaWarpSpecializedSm90ELi1EEENSB_IJNSC_ILi64EEENSC_ILi128EEENSB_IJNSC_ILi32EEEEEEEEENS_6half_tESN_NSA_8TiledMMAINSA_8MMA_AtomIJNSA_4SM904GMMA26MMA_64x128x16_F32F16F16_SSILNSR_5MajorE0ELST_0ELNSR_7ScaleInE1ELSU_1EEEEEENSA_6LayoutINSB_IJSE_SE_SE_EEENSB_IJNSC_ILi0EEESZ_SZ_EEEEENSB_IJNSA_10UnderscoreES12_S12_EEEEENS7_6detail26Sm90ImplicitGemmTileTraitsINSA_20SM90_TMA_LOAD_IM2COLENSA_14ComposedLayoutINSA_7SwizzleILi2ELi4ELi3EEENSA_18smem_ptr_flag_bitsILi16EEENSX_INSB_IJNSB_IJNSC_ILi8EEES1D_EEENSB_IJSK_SE_EEENSB_IJSE_NSC_ILi18EEEEEEEEENSB_IJNSB_IJSK_NSC_ILi256EEEEEENSB_IJSE_SZ_EEENSB_IJSZ_NSC_ILi2048EEEEEEEEEEEEEvEENS16_INSA_23SM90_TMA_LOAD_MULTICASTENS18_IS1A_S1C_NSX_INSB_IJNSB_IJS1D_NSC_ILi16EEEEEES1F_S1H_EEENSB_IJS1K_S1L_NSB_IJSZ_NSC_ILi4096EEEEEEEEEEEEEvEEEENS_8epilogue10collective6detail29Sm90TmaWarpSpecializedAdapterINS24_15DefaultEpilogueISN_NSB_IJNSB_IJlllEEESE_SZ_EEES29_NS23_6thread17LinearCombinationISN_Li1EffLNS2A_9ScaleType4KindE0ELNS_15FloatRoundStyleE2ESN_EENS_4gemm15EpilogueDefaultEEEEEvvEEEEvNT_6ParamsE --------------------------
	.section	.nv.shared._ZN7cutlass13device_kernelINS_4conv6kernel13ConvUniversalINS1_16ConvProblemShapeILNS1_8OperatorE0ELi2EEENS1_10collective14CollectiveConvINS1_46MainloopSm90TmaGmmaWarpSpecializedImplicitGemmILS5_0ELi18ELi2EN4cute5tupleIJNSA_1CILi2EEENSC_ILi1EEESE_EEENS1_36KernelImplicitTmaWarpSpecializedSm90ELi1EEENSB_IJNSC_ILi64EEENSC_ILi128EEENSB_IJNSC_ILi32EEEEEEEEENS_6half_tESN_NSA_8TiledMMAINSA_8MMA_AtomIJNSA_4SM904GMMA26MMA_64x128x16_F32F16F16_SSILNSR_5MajorE0ELST_0ELNSR_7ScaleInE1ELSU_1EEEEEENSA_6LayoutINSB_IJSE_SE_SE_EEENSB_IJNSC_ILi0EEESZ_SZ_EEEEENSB_IJNSA_10UnderscoreES12_S12_EEEEENS7_6detail26Sm90ImplicitGemmTileTraitsINSA_20SM90_TMA_LOAD_IM2COLENSA_14ComposedLayoutINSA_7SwizzleILi2ELi4ELi3EEENSA_18smem_ptr_flag_bitsILi16EEENSX_INSB_IJNSB_IJNSC_ILi8EEES1D_EEENSB_IJSK_SE_EEENSB_IJSE_NSC_ILi18EEEEEEEEENSB_IJNSB_IJSK_NSC_ILi256EEEEEENSB_IJSE_SZ_EEENSB_IJSZ_NSC_ILi2048EEEEEEEEEEEEEvEENS16_INSA_23SM90_TMA_LOAD_MULTICASTENS18_IS1A_S1C_NSX_INSB_IJNSB_IJS1D_NSC_ILi16EEEEEES1F_S1H_EEENSB_IJS1K_S1L_NSB_IJSZ_NSC_ILi4096EEEEEEEEEEEEEvEEEENS_8epilogue10collective6detail29Sm90TmaWarpSpecializedAdapterINS24_15DefaultEpilogueISN_NSB_IJNSB_IJlllEEESE_SZ_EEES29_NS23_6thread17LinearCombinationISN_Li1EffLNS2A_9ScaleType4KindE0ELNS_15FloatRoundStyleE2ESN_EENS_4gemm15EpilogueDefaultEEEEEvvEEEEvNT_6ParamsE,"aw",@nobits
	.sectionflags	@""
	.align	16
	.zero		1024


//--------------------- .nv.shared.reserved.0     --------------------------
	.section	.nv.shared.reserved.0,"aw",@nobits
	.weak		__nv_reservedSMEM_offset_0_alias
	.size		__nv_reservedSMEM_offset_0_alias, 0, 0
	.other		__nv_reservedSMEM_offset_0_alias,@"STO_CUDA_RESERVED_SHARED STV_DEFAULT"
__nv_reservedSMEM_offset_0_alias:
	.zero		0


//--------------------- .nv.global                --------------------------
	.section	.nv.global,"aw",@nobits
.nv.global:
	.type		_ZN39_INTERNAL_7a25e7d6_4_k_cu_faf3411d_34034cute1_E,@object
	.size		_ZN39_INTERNAL_7a25e7d6_4_k_cu_faf3411d_34034cute1_E,(_ZN39_INTERNAL_7a25e7d6_4_k_cu_faf3411d_34034cuda3std3__45__cpo6cbeginE - _ZN39_INTERNAL_7a25e7d6_4_k_cu_faf3411d_34034cute1_E)
_ZN39_INTERNAL_7a25e7d6_4_k_cu_faf3411d_34034cute1_E:
	.zero		1
	.type		_ZN39_INTERNAL_7a25e7d6_4_k_cu_faf3411d_34034cuda3std3__45__cpo6cbeginE,@object
	.size		_ZN39_INTERNAL_7a25e7d6_4_k_cu_faf3411d_34034cuda3std3__45__cpo6cbeginE,(_ZN39_INTERNAL_7a25e7d6_4_k_cu_faf3411d_34034cuda3std3__48in_placeE - _ZN39_INTERNAL_7a25e7d6_4_k_cu_faf3411d_34034cuda3std3__45__cpo6cbeginE)
_ZN39_INTERNAL_7a25e7d6_4_k_cu_faf3411d_34034cuda3std3__45__cpo6cbeginE:
	.zero		1
	.type		_ZN39_INTERNAL_7a25e7d6_4_k_cu_faf3411d_34034cuda3std3__48in_placeE,@object
	.size		_ZN39_INTERNAL_7a25e7d6_4_k_cu_faf3411d_34034cuda3std3__48in_placeE,(_ZN39_INTERNAL_7a25e7d6_4_k_cu_faf3411d_34034cuda3std6ranges3__45__cpo9iter_moveE - _ZN39_INTERNAL_7a25e7d6_4_k_cu_faf3411d_34034cuda3std3__48in_placeE)
_ZN39_INTERNAL_7a25e7d6_4_k_cu_faf3411d_34034cuda3std3__48in_placeE:
	.zero		1
	.type		_ZN39_INTERNAL_7a25e7d6_4_k_cu_faf3411d_34034cuda3std6ranges3__45__cpo9iter_moveE,@object
	.size		_ZN39_INTERNAL_7a25e7d6_4_k_cu_faf3411d_34034cuda3std6ranges3__45__cpo9iter_moveE,(_ZN39_INTERNAL_7a25e7d6_4_k_cu_faf3411d_34034cuda3std3__45__cpo5beginE - _ZN39_INTERNAL_7a25e7d6_4_k_cu_faf3411d_34034cuda3std6ranges3__45__cpo9iter_moveE)
_ZN39_INTERNAL_7a25e7d6_4_k_cu_faf3411d_34034cuda3std6ranges3__45__cpo9iter_moveE:
	.zero		1
	.type		_ZN39_INTERNAL_7a25e7d6_4_k_cu_faf3411d_34034cuda3std3__45__cpo5beginE,@object
	.size		_ZN39_INTERNAL_7a25e7d6_4_k_cu_faf3411d_34034cuda3std3__45__cpo5beginE,(_ZN39_INTERNAL_7a25e7d6_4_k_cu_faf3411d_34034cuda3std3__441_GLOBAL__N__7a25e7d6_4_k_cu_faf3411d_34036ignoreE - _ZN39_INTERNAL_7a25e7d6_4_k_cu_faf3411d_34034cuda3std3__45__cpo5beginE)
_ZN39_INTERNAL_7a25e7d6_4_k_cu_faf3411d_34034cuda3std3__45__cpo5beginE:
	.zero		1
	.type		_ZN39_INTERNAL_7a25e7d6_4_k_cu_faf3411d_34034cuda3std3__441_GLOBAL__N__7a25e7d6_4_k_cu_faf3411d_34036ignoreE,@object
	.size		_ZN39_INTERNAL_7a25e7d6_4_k_cu_faf3411d_34034cuda3std3__441_GLOBAL__N__7a25e7d6_4_k_cu_faf3411d_34036ignoreE,(_ZN39_INTERNAL_7a25e7d6_4_k_cu_faf3411d_34034cute7productE - _ZN39_INTERNAL_7a25e7d6_4_k_cu_faf3411d_34034cuda3std3__441_GLOBAL__N__7a25e7d6_4_k_cu_faf3411d_34036ignoreE)
_ZN39_INTERNAL_7a25e7d6_4_k_cu_faf3411d_34034cuda3std3__441_GLOBAL__N__7a25e7d6_4_k_cu_faf3411d_34036ignoreE:
	.zero		1
	.type		_ZN39_INTERNAL_7a25e7d6_4_k_cu_faf3411d_34034cute7productE,@object
	.size		_ZN39_INTERNAL_7a25e7d6_4_k_cu_faf3411d_34034cute7productE,(_ZN39_INTERNAL_7a25e7d6_4_k_cu_faf3411d_34034cuda3std3__45__cpo3endE - _ZN39_INTERNAL_7a25e7d6_4_k_cu_faf3411d_34034cute7productE)
_ZN39_INTERNAL_7a25e7d6_4_k_cu_faf3411d_34034cute7productE:
	.zero		1
	.type		_ZN39_INTERNAL_7a25e7d6_4_k_cu_faf3411d_34034cuda3std3__45__cpo3endE,@object
	.size		_ZN39_INTERNAL_7a25e7d6_4_k_cu_faf3411d_34034cuda3std3__45__cpo3endE,(_ZN39_INTERNAL_7a25e7d6_4_k_cu_faf3411d_34034cuda3std3__419piecewise_constructE - _ZN39_INTERNAL_7a25e7d6_4_k_cu_faf3411d_34034cuda3std3__45__cpo3endE)
_ZN39_INTERNAL_7a25e7d6_4_k_cu_faf3411d_34034cuda3std3__45__cpo3endE:
	.zero		1
	.type		_ZN39_INTERNAL_7a25e7d6_4_k_cu_faf3411d_34034cuda3std3__419piecewise_constructE,@object
	.size		_ZN39_INTERNAL_7a25e7d6_4_k_cu_faf3411d_34034cuda3std3__419piecewise_constructE,(_ZN39_INTERNAL_7a25e7d6_4_k_cu_faf3411d_34034cuda3std3__45__cpo4cendE - _ZN39_INTERNAL_7a25e7d6_4_k_cu_faf3411d_34034cuda3std3__419piecewise_constructE)
_ZN39_INTERNAL_7a25e7d6_4_k_cu_faf3411d_34034cuda3std3__419piecewise_constructE:
	.zero		1
	.type		_ZN39_INTERNAL_7a25e7d6_4_k_cu_faf3411d_34034cuda3std3__45__cpo4cendE,@object
	.size		_ZN39_INTERNAL_7a25e7d6_4_k_cu_faf3411d_34034cuda3std3__45__cpo4cendE,(_ZN39_INTERNAL_7a25e7d6_4_k_cu_faf3411d_34034cuda3std6ranges3__45__cpo4swapE - _ZN39_INTERNAL_7a25e7d6_4_k_cu_faf3411d_34034cuda3std3__45__cpo4cendE)
_ZN39_INTERNAL_7a25e7d6_4_k_cu_faf3411d_34034cuda3std3__45__cpo4cendE:
	.zero		1
	.type		_ZN39_INTERNAL_7a25e7d6_4_k_cu_faf3411d_34034cuda3std6ranges3__45__cpo4swapE,@object
	.size		_ZN39_INTERNAL_7a25e7d6_4_k_cu_faf3411d_34034cuda3std6ranges3__45__cpo4swapE,(.L_7 - _ZN39_INTERNAL_7a25e7d6_4_k_cu_faf3411d_34034cuda3std6ranges3__45__cpo4swapE)
_ZN39_INTERNAL_7a25e7d6_4_k_cu_faf3411d_34034cuda3std6ranges3__45__cpo4swapE:
	.zero		1
.L_7:


//--------------------- .nv.constant0._ZN7cutlass13device_kernelINS_4conv6kernel13ConvUniversalINS1_16ConvProblemShapeILNS1_8OperatorE0ELi2EEENS1_10collective14CollectiveConvINS1_46MainloopSm90TmaGmmaWarpSpecializedImplicitGemmILS5_0ELi18ELi2EN4cute5tupleIJNSA_1CILi2EEENSC_ILi1EEESE_EEENS1_36KernelImplicitTmaWarpSpecializedSm90ELi1EEENSB_IJNSC_ILi64EEENSC_ILi128EEENSB_IJNSC_ILi32EEEEEEEEENS_6half_tESN_NSA_8TiledMMAINSA_8MMA_AtomIJNSA_4SM904GMMA26MMA_64x128x16_F32F16F16_SSILNSR_5MajorE0ELST_0ELNSR_7ScaleInE1ELSU_1EEEEEENSA_6LayoutINSB_IJSE_SE_SE_EEENSB_IJNSC_ILi0EEESZ_SZ_EEEEENSB_IJNSA_10UnderscoreES12_S12_EEEEENS7_6detail26Sm90ImplicitGemmTileTraitsINSA_20SM90_TMA_LOAD_IM2COLENSA_14ComposedLayoutINSA_7SwizzleILi2ELi4ELi3EEENSA_18smem_ptr_flag_bitsILi16EEENSX_INSB_IJNSB_IJNSC_ILi8EEES1D_EEENSB_IJSK_SE_EEENSB_IJSE_NSC_ILi18EEEEEEEEENSB_IJNSB_IJSK_NSC_ILi256EEEEEENSB_IJSE_SZ_EEENSB_IJSZ_NSC_ILi2048EEEEEEEEEEEEEvEENS16_INSA_23SM90_TMA_LOAD_MULTICASTENS18_IS1A_S1C_NSX_INSB_IJNSB_IJS1D_NSC_ILi16EEEEEES1F_S1H_EEENSB_IJS1K_S1L_NSB_IJSZ_NSC_ILi4096EEEEEEEEEEEEEvEEEENS_8epilogue10collective6detail29Sm90TmaWarpSpecializedAdapterINS24_15DefaultEpilogueISN_NSB_IJNSB_IJlllEEESE_SZ_EEES29_NS23_6thread17LinearCombinationISN_Li1EffLNS2A_9ScaleType4KindE0ELNS_15FloatRoundStyleE2ESN_EENS_4gemm15EpilogueDefaultEEEEEvvEEEEvNT_6ParamsE --------------------------
	.section	.nv.constant0._ZN7cutlass13device_kernelINS_4conv6kernel13ConvUniversalINS1_16ConvProblemShapeILNS1_8OperatorE0ELi2EEENS1_10collective14CollectiveConvINS1_46MainloopSm90TmaGmmaWarpSpecializedImplicitGemmILS5_0ELi18ELi2EN4cute5tupleIJNSA_1CILi2EEENSC_ILi1EEESE_EEENS1_36KernelImplicitTmaWarpSpecializedSm90ELi1EEENSB_IJNSC_ILi64EEENSC_ILi128EEENSB_IJNSC_ILi32EEEEEEEEENS_6half_tESN_NSA_8TiledMMAINSA_8MMA_AtomIJNSA_4SM904GMMA26MMA_64x128x16_F32F16F16_SSILNSR_5MajorE0ELST_0ELNSR_7ScaleInE1ELSU_1EEEEEENSA_6LayoutINSB_IJSE_SE_SE_EEENSB_IJNSC_ILi0EEESZ_SZ_EEEEENSB_IJNSA_10UnderscoreES12_S12_EEEEENS7_6detail26Sm90ImplicitGemmTileTraitsINSA_20SM90_TMA_LOAD_IM2COLENSA_14ComposedLayoutINSA_7SwizzleILi2ELi4ELi3EEENSA_18smem_ptr_flag_bitsILi16EEENSX_INSB_IJNSB_IJNSC_ILi8EEES1D_EEENSB_IJSK_SE_EEENSB_IJSE_NSC_ILi18EEEEEEEEENSB_IJNSB_IJSK_NSC_ILi256EEEEEENSB_IJSE_SZ_EEENSB_IJSZ_NSC_ILi2048EEEEEEEEEEEEEvEENS16_INSA_23SM90_TMA_LOAD_MULTICASTENS18_IS1A_S1C_NSX_INSB_IJNSB_IJS1D_NSC_ILi16EEEEEES1F_S1H_EEENSB_IJS1K_S1L_NSB_IJSZ_NSC_ILi4096EEEEEEEEEEEEEvEEEENS_8epilogue10collective6detail29Sm90TmaWarpSpecializedAdapterINS24_15DefaultEpilogueISN_NSB_IJNSB_IJlllEEESE_SZ_EEES29_NS23_6thread17LinearCombinationISN_Li1EffLNS2A_9ScaleType4KindE0ELNS_15FloatRoundStyleE2ESN_EENS_4gemm15EpilogueDefaultEEEEEvvEEEEvNT_6ParamsE,"a",@progbits
	.sectionflags	@""
	.align	4
.nv.constant0._ZN7cutlass13device_kernelINS_4conv6kernel13ConvUniversalINS1_16ConvProblemShapeILNS1_8OperatorE0ELi2EEENS1_10collective14CollectiveConvINS1_46MainloopSm90TmaGmmaWarpSpecializedImplicitGemmILS5_0ELi18ELi2EN4cute5tupleIJNSA_1CILi2EEENSC_ILi1EEESE_EEENS1_36KernelImplicitTmaWarpSpecializedSm90ELi1EEENSB_IJNSC_ILi64EEENSC_ILi128EEENSB_IJNSC_ILi32EEEEEEEEENS_6half_tESN_NSA_8TiledMMAINSA_8MMA_AtomIJNSA_4SM904GMMA26MMA_64x128x16_F32F16F16_SSILNSR_5MajorE0ELST_0ELNSR_7ScaleInE1ELSU_1EEEEEENSA_6LayoutINSB_IJSE_SE_SE_EEENSB_IJNSC_ILi0EEESZ_SZ_EEEEENSB_IJNSA_10UnderscoreES12_S12_EEEEENS7_6detail26Sm90ImplicitGemmTileTraitsINSA_20SM90_TMA_LOAD_IM2COLENSA_14ComposedLayoutINSA_7SwizzleILi2ELi4ELi3EEENSA_18smem_ptr_flag_bitsILi16EEENSX_INSB_IJNSB_IJNSC_ILi8EEES1D_EEENSB_IJSK_SE_EEENSB_IJSE_NSC_ILi18EEEEEEEEENSB_IJNSB_IJSK_NSC_ILi256EEEEEENSB_IJSE_SZ_EEENSB_IJSZ_NSC_ILi2048EEEEEEEEEEEEEvEENS16_INSA_23SM90_TMA_LOAD_MULTICASTENS18_IS1A_S1C_NSX_INSB_IJNSB_IJS1D_NSC_ILi16EEEEEES1F_S1H_EEENSB_IJS1K_S1L_NSB_IJSZ_NSC_ILi4096EEEEEEEEEEEEEvEEEENS_8epilogue10collective6detail29Sm90TmaWarpSpecializedAdapterINS24_15DefaultEpilogueISN_NSB_IJNSB_IJlllEEESE_SZ_EEES29_NS23_6thread17LinearCombinationISN_Li1EffLNS2A_9ScaleType4KindE0ELNS_15FloatRoundStyleE2ESN_EENS_4gemm15EpilogueDefaultEEEEEvvEEEEvNT_6ParamsE:
	.zero		1536


//--------------------- SYMBOLS --------------------------

	.type		.nv.reservedSmem.offset0,@object
	.size		.nv.reservedSmem.offset0,0x4
